//
// Generated by NVIDIA NVVM Compiler
//
// Compiler Build ID: CL-36424714
// Cuda compilation tools, release 13.0, V13.0.88
// Based on NVVM 20.0.0
//

.version 9.0
.target sm_100
.address_size 64

	// .globl	_Z6RandomPfij
.global .align 4 .b8 precalc_xorwow_matrix[102400];
.global .align 4 .b8 precalc_xorwow_offset_matrix[102400];
.global .align 4 .b8 mrg32k3aM1[2304];
.global .align 4 .b8 mrg32k3aM2[2304];
.global .align 4 .b8 mrg32k3aM1SubSeq[2016];
.global .align 4 .b8 mrg32k3aM2SubSeq[2016];
.global .align 4 .b8 mrg32k3aM1Seq[2304];
.global .align 4 .b8 mrg32k3aM2Seq[2304];
.const .align 8 .b8 __cr_lgamma_table[72];

.visible .entry _Z6RandomPfij(
	.param .u64 .ptr .align 1 _Z6RandomPfij_param_0,
	.param .u32 _Z6RandomPfij_param_1,
	.param .u32 _Z6RandomPfij_param_2
)
{
	.local .align 8 .b8 	__local_depot0[48];
	.reg .b64 	%SP;
	.reg .b64 	%SPL;
	.reg .pred 	%p<63>;
	.reg .b32 	%r<1194>;
	.reg .b32 	%f<3>;
	.reg .b64 	%rd<27>;

	mov.u64 	%SPL, __local_depot0;
	ld.param.u64 	%rd10, [_Z6RandomPfij_param_0];
	ld.param.u32 	%r541, [_Z6RandomPfij_param_2];
	add.u64 	%rd1, %SPL, 0;
	mov.u32 	%r1, %ctaid.x;
	xor.b32  	%r542, %r541, -1429050551;
	mul.lo.s32 	%r2, %r542, 1099087573;
	add.s32 	%r543, %r2, -638133224;
	add.s32 	%r930, %r2, 123456789;
	st.local.v2.u32 	[%rd1], {%r543, %r930};
	xor.b32  	%r544, %r2, 362436069;
	mov.b32 	%r545, -123459836;
	st.local.v2.u32 	[%rd1+8], {%r544, %r545};
	add.s32 	%r926, %r2, 5783321;
	mov.b32 	%r546, -589760388;
	st.local.v2.u32 	[%rd1+16], {%r546, %r926};
	setp.eq.s32 	%p1, %r1, 0;
	@%p1 bra 	$L__BB0_115;
	cvt.u64.u32 	%rd26, %r1;
	mov.b32 	%r913, 0;
$L__BB0_2:
	mov.u64 	%rd3, %rd26;
	and.b64  	%rd4, %rd3, 3;
	setp.eq.s64 	%p2, %rd4, 0;
	@%p2 bra 	$L__BB0_114;
	mul.wide.u32 	%rd12, %r913, 3200;
	mov.u64 	%rd13, precalc_xorwow_matrix;
	add.s64 	%rd5, %rd13, %rd12;
	mov.b32 	%r926, 0;
	mov.u32 	%r927, %r926;
	mov.u32 	%r928, %r926;
	mov.u32 	%r929, %r926;
	mov.u32 	%r930, %r926;
	mov.u32 	%r919, %r926;
$L__BB0_4:
	mul.wide.u32 	%rd14, %r919, 4;
	add.s64 	%rd15, %rd1, %rd14;
	ld.local.u32 	%r14, [%rd15+4];
	shl.b32 	%r15, %r919, 5;
	mov.b32 	%r925, 0;
$L__BB0_5:
	.pragma "nounroll";
	shr.u32 	%r550, %r14, %r925;
	and.b32  	%r551, %r550, 1;
	setp.eq.b32 	%p3, %r551, 1;
	not.pred 	%p4, %p3;
	add.s32 	%r552, %r15, %r925;
	mul.lo.s32 	%r553, %r552, 5;
	mul.wide.u32 	%rd16, %r553, 4;
	add.s64 	%rd6, %rd5, %rd16;
	@%p4 bra 	$L__BB0_7;
	ld.global.u32 	%r554, [%rd6];
	xor.b32  	%r930, %r930, %r554;
	ld.global.u32 	%r555, [%rd6+4];
	xor.b32  	%r929, %r929, %r555;
	ld.global.u32 	%r556, [%rd6+8];
	xor.b32  	%r928, %r928, %r556;
	ld.global.u32 	%r557, [%rd6+12];
	xor.b32  	%r927, %r927, %r557;
	ld.global.u32 	%r558, [%rd6+16];
	xor.b32  	%r926, %r926, %r558;
$L__BB0_7:
	and.b32  	%r560, %r550, 2;
	setp.eq.s32 	%p5, %r560, 0;
	@%p5 bra 	$L__BB0_9;
	ld.global.u32 	%r561, [%rd6+20];
	xor.b32  	%r930, %r930, %r561;
	ld.global.u32 	%r562, [%rd6+24];
	xor.b32  	%r929, %r929, %r562;
	ld.global.u32 	%r563, [%rd6+28];
	xor.b32  	%r928, %r928, %r563;
	ld.global.u32 	%r564, [%rd6+32];
	xor.b32  	%r927, %r927, %r564;
	ld.global.u32 	%r565, [%rd6+36];
	xor.b32  	%r926, %r926, %r565;
$L__BB0_9:
	and.b32  	%r567, %r550, 4;
	setp.eq.s32 	%p6, %r567, 0;
	@%p6 bra 	$L__BB0_11;
	ld.global.u32 	%r568, [%rd6+40];
	xor.b32  	%r930, %r930, %r568;
	ld.global.u32 	%r569, [%rd6+44];
	xor.b32  	%r929, %r929, %r569;
	ld.global.u32 	%r570, [%rd6+48];
	xor.b32  	%r928, %r928, %r570;
	ld.global.u32 	%r571, [%rd6+52];
	xor.b32  	%r927, %r927, %r571;
	ld.global.u32 	%r572, [%rd6+56];
	xor.b32  	%r926, %r926, %r572;
$L__BB0_11:
	and.b32  	%r574, %r550, 8;
	setp.eq.s32 	%p7, %r574, 0;
	@%p7 bra 	$L__BB0_13;
	ld.global.u32 	%r575, [%rd6+60];
	xor.b32  	%r930, %r930, %r575;
	ld.global.u32 	%r576, [%rd6+64];
	xor.b32  	%r929, %r929, %r576;
	ld.global.u32 	%r577, [%rd6+68];
	xor.b32  	%r928, %r928, %r577;
	ld.global.u32 	%r578, [%rd6+72];
	xor.b32  	%r927, %r927, %r578;
	ld.global.u32 	%r579, [%rd6+76];
	xor.b32  	%r926, %r926, %r579;
$L__BB0_13:
	and.b32  	%r581, %r550, 16;
	setp.eq.s32 	%p8, %r581, 0;
	@%p8 bra 	$L__BB0_15;
	ld.global.u32 	%r582, [%rd6+80];
	xor.b32  	%r930, %r930, %r582;
	ld.global.u32 	%r583, [%rd6+84];
	xor.b32  	%r929, %r929, %r583;
	ld.global.u32 	%r584, [%rd6+88];
	xor.b32  	%r928, %r928, %r584;
	ld.global.u32 	%r585, [%rd6+92];
	xor.b32  	%r927, %r927, %r585;
	ld.global.u32 	%r586, [%rd6+96];
	xor.b32  	%r926, %r926, %r586;
$L__BB0_15:
	and.b32  	%r588, %r550, 32;
	setp.eq.s32 	%p9, %r588, 0;
	@%p9 bra 	$L__BB0_17;
	ld.global.u32 	%r589, [%rd6+100];
	xor.b32  	%r930, %r930, %r589;
	ld.global.u32 	%r590, [%rd6+104];
	xor.b32  	%r929, %r929, %r590;
	ld.global.u32 	%r591, [%rd6+108];
	xor.b32  	%r928, %r928, %r591;
	ld.global.u32 	%r592, [%rd6+112];
	xor.b32  	%r927, %r927, %r592;
	ld.global.u32 	%r593, [%rd6+116];
	xor.b32  	%r926, %r926, %r593;
$L__BB0_17:
	and.b32  	%r595, %r550, 64;
	setp.eq.s32 	%p10, %r595, 0;
	@%p10 bra 	$L__BB0_19;
	ld.global.u32 	%r596, [%rd6+120];
	xor.b32  	%r930, %r930, %r596;
	ld.global.u32 	%r597, [%rd6+124];
	xor.b32  	%r929, %r929, %r597;
	ld.global.u32 	%r598, [%rd6+128];
	xor.b32  	%r928, %r928, %r598;
	ld.global.u32 	%r599, [%rd6+132];
	xor.b32  	%r927, %r927, %r599;
	ld.global.u32 	%r600, [%rd6+136];
	xor.b32  	%r926, %r926, %r600;
$L__BB0_19:
	and.b32  	%r602, %r550, 128;
	setp.eq.s32 	%p11, %r602, 0;
	@%p11 bra 	$L__BB0_21;
	ld.global.u32 	%r603, [%rd6+140];
	xor.b32  	%r930, %r930, %r603;
	ld.global.u32 	%r604, [%rd6+144];
	xor.b32  	%r929, %r929, %r604;
	ld.global.u32 	%r605, [%rd6+148];
	xor.b32  	%r928, %r928, %r605;
	ld.global.u32 	%r606, [%rd6+152];
	xor.b32  	%r927, %r927, %r606;
	ld.global.u32 	%r607, [%rd6+156];
	xor.b32  	%r926, %r926, %r607;
$L__BB0_21:
	and.b32  	%r609, %r550, 256;
	setp.eq.s32 	%p12, %r609, 0;
	@%p12 bra 	$L__BB0_23;
	ld.global.u32 	%r610, [%rd6+160];
	xor.b32  	%r930, %r930, %r610;
	ld.global.u32 	%r611, [%rd6+164];
	xor.b32  	%r929, %r929, %r611;
	ld.global.u32 	%r612, [%rd6+168];
	xor.b32  	%r928, %r928, %r612;
	ld.global.u32 	%r613, [%rd6+172];
	xor.b32  	%r927, %r927, %r613;
	ld.global.u32 	%r614, [%rd6+176];
	xor.b32  	%r926, %r926, %r614;
$L__BB0_23:
	and.b32  	%r616, %r550, 512;
	setp.eq.s32 	%p13, %r616, 0;
	@%p13 bra 	$L__BB0_25;
	ld.global.u32 	%r617, [%rd6+180];
	xor.b32  	%r930, %r930, %r617;
	ld.global.u32 	%r618, [%rd6+184];
	xor.b32  	%r929, %r929, %r618;
	ld.global.u32 	%r619, [%rd6+188];
	xor.b32  	%r928, %r928, %r619;
	ld.global.u32 	%r620, [%rd6+192];
	xor.b32  	%r927, %r927, %r620;
	ld.global.u32 	%r621, [%rd6+196];
	xor.b32  	%r926, %r926, %r621;
$L__BB0_25:
	and.b32  	%r623, %r550, 1024;
	setp.eq.s32 	%p14, %r623, 0;
	@%p14 bra 	$L__BB0_27;
	ld.global.u32 	%r624, [%rd6+200];
	xor.b32  	%r930, %r930, %r624;
	ld.global.u32 	%r625, [%rd6+204];
	xor.b32  	%r929, %r929, %r625;
	ld.global.u32 	%r626, [%rd6+208];
	xor.b32  	%r928, %r928, %r626;
	ld.global.u32 	%r627, [%rd6+212];
	xor.b32  	%r927, %r927, %r627;
	ld.global.u32 	%r628, [%rd6+216];
	xor.b32  	%r926, %r926, %r628;
$L__BB0_27:
	and.b32  	%r630, %r550, 2048;
	setp.eq.s32 	%p15, %r630, 0;
	@%p15 bra 	$L__BB0_29;
	ld.global.u32 	%r631, [%rd6+220];
	xor.b32  	%r930, %r930, %r631;
	ld.global.u32 	%r632, [%rd6+224];
	xor.b32  	%r929, %r929, %r632;
	ld.global.u32 	%r633, [%rd6+228];
	xor.b32  	%r928, %r928, %r633;
	ld.global.u32 	%r634, [%rd6+232];
	xor.b32  	%r927, %r927, %r634;
	ld.global.u32 	%r635, [%rd6+236];
	xor.b32  	%r926, %r926, %r635;
$L__BB0_29:
	and.b32  	%r637, %r550, 4096;
	setp.eq.s32 	%p16, %r637, 0;
	@%p16 bra 	$L__BB0_31;
	ld.global.u32 	%r638, [%rd6+240];
	xor.b32  	%r930, %r930, %r638;
	ld.global.u32 	%r639, [%rd6+244];
	xor.b32  	%r929, %r929, %r639;
	ld.global.u32 	%r640, [%rd6+248];
	xor.b32  	%r928, %r928, %r640;
	ld.global.u32 	%r641, [%rd6+252];
	xor.b32  	%r927, %r927, %r641;
	ld.global.u32 	%r642, [%rd6+256];
	xor.b32  	%r926, %r926, %r642;
$L__BB0_31:
	and.b32  	%r644, %r550, 8192;
	setp.eq.s32 	%p17, %r644, 0;
	@%p17 bra 	$L__BB0_33;
	ld.global.u32 	%r645, [%rd6+260];
	xor.b32  	%r930, %r930, %r645;
	ld.global.u32 	%r646, [%rd6+264];
	xor.b32  	%r929, %r929, %r646;
	ld.global.u32 	%r647, [%rd6+268];
	xor.b32  	%r928, %r928, %r647;
	ld.global.u32 	%r648, [%rd6+272];
	xor.b32  	%r927, %r927, %r648;
	ld.global.u32 	%r649, [%rd6+276];
	xor.b32  	%r926, %r926, %r649;
$L__BB0_33:
	and.b32  	%r651, %r550, 16384;
	setp.eq.s32 	%p18, %r651, 0;
	@%p18 bra 	$L__BB0_35;
	ld.global.u32 	%r652, [%rd6+280];
	xor.b32  	%r930, %r930, %r652;
	ld.global.u32 	%r653, [%rd6+284];
	xor.b32  	%r929, %r929, %r653;
	ld.global.u32 	%r654, [%rd6+288];
	xor.b32  	%r928, %r928, %r654;
	ld.global.u32 	%r655, [%rd6+292];
	xor.b32  	%r927, %r927, %r655;
	ld.global.u32 	%r656, [%rd6+296];
	xor.b32  	%r926, %r926, %r656;
$L__BB0_35:
	and.b32  	%r658, %r550, 32768;
	setp.eq.s32 	%p19, %r658, 0;
	@%p19 bra 	$L__BB0_37;
	ld.global.u32 	%r659, [%rd6+300];
	xor.b32  	%r930, %r930, %r659;
	ld.global.u32 	%r660, [%rd6+304];
	xor.b32  	%r929, %r929, %r660;
	ld.global.u32 	%r661, [%rd6+308];
	xor.b32  	%r928, %r928, %r661;
	ld.global.u32 	%r662, [%rd6+312];
	xor.b32  	%r927, %r927, %r662;
	ld.global.u32 	%r663, [%rd6+316];
	xor.b32  	%r926, %r926, %r663;
$L__BB0_37:
	add.s32 	%r925, %r925, 16;
	setp.ne.s32 	%p20, %r925, 32;
	@%p20 bra 	$L__BB0_5;
	mad.lo.s32 	%r664, %r919, -31, %r15;
	add.s32 	%r919, %r664, 1;
	setp.ne.s32 	%p21, %r919, 5;
	@%p21 bra 	$L__BB0_4;
	st.local.u32 	[%rd1+4], %r930;
	st.local.v2.u32 	[%rd1+8], {%r929, %r928};
	st.local.v2.u32 	[%rd1+16], {%r927, %r926};
	setp.eq.s64 	%p22, %rd4, 1;
	@%p22 bra 	$L__BB0_114;
	mov.b32 	%r926, 0;
	mov.u32 	%r1019, %r926;
	mov.u32 	%r1020, %r926;
	mov.u32 	%r1021, %r926;
	mov.u32 	%r930, %r926;
	mov.u32 	%r1011, %r926;
$L__BB0_41:
	mul.wide.u32 	%rd17, %r1011, 4;
	add.s64 	%rd18, %rd1, %rd17;
	ld.local.u32 	%r190, [%rd18+4];
	shl.b32 	%r191, %r1011, 5;
	mov.b32 	%r1017, 0;
$L__BB0_42:
	.pragma "nounroll";
	shr.u32 	%r667, %r190, %r1017;
	and.b32  	%r668, %r667, 1;
	setp.eq.b32 	%p23, %r668, 1;
	not.pred 	%p24, %p23;
	add.s32 	%r669, %r191, %r1017;
	mul.lo.s32 	%r670, %r669, 5;
	mul.wide.u32 	%rd19, %r670, 4;
	add.s64 	%rd7, %rd5, %rd19;
	@%p24 bra 	$L__BB0_44;
	ld.global.u32 	%r671, [%rd7];
	xor.b32  	%r930, %r930, %r671;
	ld.global.u32 	%r672, [%rd7+4];
	xor.b32  	%r1021, %r1021, %r672;
	ld.global.u32 	%r673, [%rd7+8];
	xor.b32  	%r1020, %r1020, %r673;
	ld.global.u32 	%r674, [%rd7+12];
	xor.b32  	%r1019, %r1019, %r674;
	ld.global.u32 	%r675, [%rd7+16];
	xor.b32  	%r926, %r926, %r675;
$L__BB0_44:
	and.b32  	%r677, %r667, 2;
	setp.eq.s32 	%p25, %r677, 0;
	@%p25 bra 	$L__BB0_46;
	ld.global.u32 	%r678, [%rd7+20];
	xor.b32  	%r930, %r930, %r678;
	ld.global.u32 	%r679, [%rd7+24];
	xor.b32  	%r1021, %r1021, %r679;
	ld.global.u32 	%r680, [%rd7+28];
	xor.b32  	%r1020, %r1020, %r680;
	ld.global.u32 	%r681, [%rd7+32];
	xor.b32  	%r1019, %r1019, %r681;
	ld.global.u32 	%r682, [%rd7+36];
	xor.b32  	%r926, %r926, %r682;
$L__BB0_46:
	and.b32  	%r684, %r667, 4;
	setp.eq.s32 	%p26, %r684, 0;
	@%p26 bra 	$L__BB0_48;
	ld.global.u32 	%r685, [%rd7+40];
	xor.b32  	%r930, %r930, %r685;
	ld.global.u32 	%r686, [%rd7+44];
	xor.b32  	%r1021, %r1021, %r686;
	ld.global.u32 	%r687, [%rd7+48];
	xor.b32  	%r1020, %r1020, %r687;
	ld.global.u32 	%r688, [%rd7+52];
	xor.b32  	%r1019, %r1019, %r688;
	ld.global.u32 	%r689, [%rd7+56];
	xor.b32  	%r926, %r926, %r689;
$L__BB0_48:
	and.b32  	%r691, %r667, 8;
	setp.eq.s32 	%p27, %r691, 0;
	@%p27 bra 	$L__BB0_50;
	ld.global.u32 	%r692, [%rd7+60];
	xor.b32  	%r930, %r930, %r692;
	ld.global.u32 	%r693, [%rd7+64];
	xor.b32  	%r1021, %r1021, %r693;
	ld.global.u32 	%r694, [%rd7+68];
	xor.b32  	%r1020, %r1020, %r694;
	ld.global.u32 	%r695, [%rd7+72];
	xor.b32  	%r1019, %r1019, %r695;
	ld.global.u32 	%r696, [%rd7+76];
	xor.b32  	%r926, %r926, %r696;
$L__BB0_50:
	and.b32  	%r698, %r667, 16;
	setp.eq.s32 	%p28, %r698, 0;
	@%p28 bra 	$L__BB0_52;
	ld.global.u32 	%r699, [%rd7+80];
	xor.b32  	%r930, %r930, %r699;
	ld.global.u32 	%r700, [%rd7+84];
	xor.b32  	%r1021, %r1021, %r700;
	ld.global.u32 	%r701, [%rd7+88];
	xor.b32  	%r1020, %r1020, %r701;
	ld.global.u32 	%r702, [%rd7+92];
	xor.b32  	%r1019, %r1019, %r702;
	ld.global.u32 	%r703, [%rd7+96];
	xor.b32  	%r926, %r926, %r703;
$L__BB0_52:
	and.b32  	%r705, %r667, 32;
	setp.eq.s32 	%p29, %r705, 0;
	@%p29 bra 	$L__BB0_54;
	ld.global.u32 	%r706, [%rd7+100];
	xor.b32  	%r930, %r930, %r706;
	ld.global.u32 	%r707, [%rd7+104];
	xor.b32  	%r1021, %r1021, %r707;
	ld.global.u32 	%r708, [%rd7+108];
	xor.b32  	%r1020, %r1020, %r708;
	ld.global.u32 	%r709, [%rd7+112];
	xor.b32  	%r1019, %r1019, %r709;
	ld.global.u32 	%r710, [%rd7+116];
	xor.b32  	%r926, %r926, %r710;
$L__BB0_54:
	and.b32  	%r712, %r667, 64;
	setp.eq.s32 	%p30, %r712, 0;
	@%p30 bra 	$L__BB0_56;
	ld.global.u32 	%r713, [%rd7+120];
	xor.b32  	%r930, %r930, %r713;
	ld.global.u32 	%r714, [%rd7+124];
	xor.b32  	%r1021, %r1021, %r714;
	ld.global.u32 	%r715, [%rd7+128];
	xor.b32  	%r1020, %r1020, %r715;
	ld.global.u32 	%r716, [%rd7+132];
	xor.b32  	%r1019, %r1019, %r716;
	ld.global.u32 	%r717, [%rd7+136];
	xor.b32  	%r926, %r926, %r717;
$L__BB0_56:
	and.b32  	%r719, %r667, 128;
	setp.eq.s32 	%p31, %r719, 0;
	@%p31 bra 	$L__BB0_58;
	ld.global.u32 	%r720, [%rd7+140];
	xor.b32  	%r930, %r930, %r720;
	ld.global.u32 	%r721, [%rd7+144];
	xor.b32  	%r1021, %r1021, %r721;
	ld.global.u32 	%r722, [%rd7+148];
	xor.b32  	%r1020, %r1020, %r722;
	ld.global.u32 	%r723, [%rd7+152];
	xor.b32  	%r1019, %r1019, %r723;
	ld.global.u32 	%r724, [%rd7+156];
	xor.b32  	%r926, %r926, %r724;
$L__BB0_58:
	and.b32  	%r726, %r667, 256;
	setp.eq.s32 	%p32, %r726, 0;
	@%p32 bra 	$L__BB0_60;
	ld.global.u32 	%r727, [%rd7+160];
	xor.b32  	%r930, %r930, %r727;
	ld.global.u32 	%r728, [%rd7+164];
	xor.b32  	%r1021, %r1021, %r728;
	ld.global.u32 	%r729, [%rd7+168];
	xor.b32  	%r1020, %r1020, %r729;
	ld.global.u32 	%r730, [%rd7+172];
	xor.b32  	%r1019, %r1019, %r730;
	ld.global.u32 	%r731, [%rd7+176];
	xor.b32  	%r926, %r926, %r731;
$L__BB0_60:
	and.b32  	%r733, %r667, 512;
	setp.eq.s32 	%p33, %r733, 0;
	@%p33 bra 	$L__BB0_62;
	ld.global.u32 	%r734, [%rd7+180];
	xor.b32  	%r930, %r930, %r734;
	ld.global.u32 	%r735, [%rd7+184];
	xor.b32  	%r1021, %r1021, %r735;
	ld.global.u32 	%r736, [%rd7+188];
	xor.b32  	%r1020, %r1020, %r736;
	ld.global.u32 	%r737, [%rd7+192];
	xor.b32  	%r1019, %r1019, %r737;
	ld.global.u32 	%r738, [%rd7+196];
	xor.b32  	%r926, %r926, %r738;
$L__BB0_62:
	and.b32  	%r740, %r667, 1024;
	setp.eq.s32 	%p34, %r740, 0;
	@%p34 bra 	$L__BB0_64;
	ld.global.u32 	%r741, [%rd7+200];
	xor.b32  	%r930, %r930, %r741;
	ld.global.u32 	%r742, [%rd7+204];
	xor.b32  	%r1021, %r1021, %r742;
	ld.global.u32 	%r743, [%rd7+208];
	xor.b32  	%r1020, %r1020, %r743;
	ld.global.u32 	%r744, [%rd7+212];
	xor.b32  	%r1019, %r1019, %r744;
	ld.global.u32 	%r745, [%rd7+216];
	xor.b32  	%r926, %r926, %r745;
$L__BB0_64:
	and.b32  	%r747, %r667, 2048;
	setp.eq.s32 	%p35, %r747, 0;
	@%p35 bra 	$L__BB0_66;
	ld.global.u32 	%r748, [%rd7+220];
	xor.b32  	%r930, %r930, %r748;
	ld.global.u32 	%r749, [%rd7+224];
	xor.b32  	%r1021, %r1021, %r749;
	ld.global.u32 	%r750, [%rd7+228];
	xor.b32  	%r1020, %r1020, %r750;
	ld.global.u32 	%r751, [%rd7+232];
	xor.b32  	%r1019, %r1019, %r751;
	ld.global.u32 	%r752, [%rd7+236];
	xor.b32  	%r926, %r926, %r752;
$L__BB0_66:
	and.b32  	%r754, %r667, 4096;
	setp.eq.s32 	%p36, %r754, 0;
	@%p36 bra 	$L__BB0_68;
	ld.global.u32 	%r755, [%rd7+240];
	xor.b32  	%r930, %r930, %r755;
	ld.global.u32 	%r756, [%rd7+244];
	xor.b32  	%r1021, %r1021, %r756;
	ld.global.u32 	%r757, [%rd7+248];
	xor.b32  	%r1020, %r1020, %r757;
	ld.global.u32 	%r758, [%rd7+252];
	xor.b32  	%r1019, %r1019, %r758;
	ld.global.u32 	%r759, [%rd7+256];
	xor.b32  	%r926, %r926, %r759;
$L__BB0_68:
	and.b32  	%r761, %r667, 8192;
	setp.eq.s32 	%p37, %r761, 0;
	@%p37 bra 	$L__BB0_70;
	ld.global.u32 	%r762, [%rd7+260];
	xor.b32  	%r930, %r930, %r762;
	ld.global.u32 	%r763, [%rd7+264];
	xor.b32  	%r1021, %r1021, %r763;
	ld.global.u32 	%r764, [%rd7+268];
	xor.b32  	%r1020, %r1020, %r764;
	ld.global.u32 	%r765, [%rd7+272];
	xor.b32  	%r1019, %r1019, %r765;
	ld.global.u32 	%r766, [%rd7+276];
	xor.b32  	%r926, %r926, %r766;
$L__BB0_70:
	and.b32  	%r768, %r667, 16384;
	setp.eq.s32 	%p38, %r768, 0;
	@%p38 bra 	$L__BB0_72;
	ld.global.u32 	%r769, [%rd7+280];
	xor.b32  	%r930, %r930, %r769;
	ld.global.u32 	%r770, [%rd7+284];
	xor.b32  	%r1021, %r1021, %r770;
	ld.global.u32 	%r771, [%rd7+288];
	xor.b32  	%r1020, %r1020, %r771;
	ld.global.u32 	%r772, [%rd7+292];
	xor.b32  	%r1019, %r1019, %r772;
	ld.global.u32 	%r773, [%rd7+296];
	xor.b32  	%r926, %r926, %r773;
$L__BB0_72:
	and.b32  	%r775, %r667, 32768;
	setp.eq.s32 	%p39, %r775, 0;
	@%p39 bra 	$L__BB0_74;
	ld.global.u32 	%r776, [%rd7+300];
	xor.b32  	%r930, %r930, %r776;
	ld.global.u32 	%r777, [%rd7+304];
	xor.b32  	%r1021, %r1021, %r777;
	ld.global.u32 	%r778, [%rd7+308];
	xor.b32  	%r1020, %r1020, %r778;
	ld.global.u32 	%r779, [%rd7+312];
	xor.b32  	%r1019, %r1019, %r779;
	ld.global.u32 	%r780, [%rd7+316];
	xor.b32  	%r926, %r926, %r780;
$L__BB0_74:
	add.s32 	%r1017, %r1017, 16;
	setp.ne.s32 	%p40, %r1017, 32;
	@%p40 bra 	$L__BB0_42;
	mad.lo.s32 	%r781, %r1011, -31, %r191;
	add.s32 	%r1011, %r781, 1;
	setp.ne.s32 	%p41, %r1011, 5;
	@%p41 bra 	$L__BB0_41;
	st.local.u32 	[%rd1+4], %r930;
	st.local.v2.u32 	[%rd1+8], {%r1021, %r1020};
	st.local.v2.u32 	[%rd1+16], {%r1019, %r926};
	setp.ne.s64 	%p42, %rd4, 3;
	@%p42 bra 	$L__BB0_114;
	mov.b32 	%r926, 0;
	mov.u32 	%r1111, %r926;
	mov.u32 	%r1112, %r926;
	mov.u32 	%r1113, %r926;
	mov.u32 	%r930, %r926;
	mov.u32 	%r1103, %r926;
$L__BB0_78:
	mul.wide.u32 	%rd20, %r1103, 4;
	add.s64 	%rd21, %rd1, %rd20;
	ld.local.u32 	%r366, [%rd21+4];
	shl.b32 	%r367, %r1103, 5;
	mov.b32 	%r1109, 0;
$L__BB0_79:
	.pragma "nounroll";
	shr.u32 	%r784, %r366, %r1109;
	and.b32  	%r785, %r784, 1;
	setp.eq.b32 	%p43, %r785, 1;
	not.pred 	%p44, %p43;
	add.s32 	%r786, %r367, %r1109;
	mul.lo.s32 	%r787, %r786, 5;
	mul.wide.u32 	%rd22, %r787, 4;
	add.s64 	%rd8, %rd5, %rd22;
	@%p44 bra 	$L__BB0_81;
	ld.global.u32 	%r788, [%rd8];
	xor.b32  	%r930, %r930, %r788;
	ld.global.u32 	%r789, [%rd8+4];
	xor.b32  	%r1113, %r1113, %r789;
	ld.global.u32 	%r790, [%rd8+8];
	xor.b32  	%r1112, %r1112, %r790;
	ld.global.u32 	%r791, [%rd8+12];
	xor.b32  	%r1111, %r1111, %r791;
	ld.global.u32 	%r792, [%rd8+16];
	xor.b32  	%r926, %r926, %r792;
$L__BB0_81:
	and.b32  	%r794, %r784, 2;
	setp.eq.s32 	%p45, %r794, 0;
	@%p45 bra 	$L__BB0_83;
	ld.global.u32 	%r795, [%rd8+20];
	xor.b32  	%r930, %r930, %r795;
	ld.global.u32 	%r796, [%rd8+24];
	xor.b32  	%r1113, %r1113, %r796;
	ld.global.u32 	%r797, [%rd8+28];
	xor.b32  	%r1112, %r1112, %r797;
	ld.global.u32 	%r798, [%rd8+32];
	xor.b32  	%r1111, %r1111, %r798;
	ld.global.u32 	%r799, [%rd8+36];
	xor.b32  	%r926, %r926, %r799;
$L__BB0_83:
	and.b32  	%r801, %r784, 4;
	setp.eq.s32 	%p46, %r801, 0;
	@%p46 bra 	$L__BB0_85;
	ld.global.u32 	%r802, [%rd8+40];
	xor.b32  	%r930, %r930, %r802;
	ld.global.u32 	%r803, [%rd8+44];
	xor.b32  	%r1113, %r1113, %r803;
	ld.global.u32 	%r804, [%rd8+48];
	xor.b32  	%r1112, %r1112, %r804;
	ld.global.u32 	%r805, [%rd8+52];
	xor.b32  	%r1111, %r1111, %r805;
	ld.global.u32 	%r806, [%rd8+56];
	xor.b32  	%r926, %r926, %r806;
$L__BB0_85:
	and.b32  	%r808, %r784, 8;
	setp.eq.s32 	%p47, %r808, 0;
	@%p47 bra 	$L__BB0_87;
	ld.global.u32 	%r809, [%rd8+60];
	xor.b32  	%r930, %r930, %r809;
	ld.global.u32 	%r810, [%rd8+64];
	xor.b32  	%r1113, %r1113, %r810;
	ld.global.u32 	%r811, [%rd8+68];
	xor.b32  	%r1112, %r1112, %r811;
	ld.global.u32 	%r812, [%rd8+72];
	xor.b32  	%r1111, %r1111, %r812;
	ld.global.u32 	%r813, [%rd8+76];
	xor.b32  	%r926, %r926, %r813;
$L__BB0_87:
	and.b32  	%r815, %r784, 16;
	setp.eq.s32 	%p48, %r815, 0;
	@%p48 bra 	$L__BB0_89;
	ld.global.u32 	%r816, [%rd8+80];
	xor.b32  	%r930, %r930, %r816;
	ld.global.u32 	%r817, [%rd8+84];
	xor.b32  	%r1113, %r1113, %r817;
	ld.global.u32 	%r818, [%rd8+88];
	xor.b32  	%r1112, %r1112, %r818;
	ld.global.u32 	%r819, [%rd8+92];
	xor.b32  	%r1111, %r1111, %r819;
	ld.global.u32 	%r820, [%rd8+96];
	xor.b32  	%r926, %r926, %r820;
$L__BB0_89:
	and.b32  	%r822, %r784, 32;
	setp.eq.s32 	%p49, %r822, 0;
	@%p49 bra 	$L__BB0_91;
	ld.global.u32 	%r823, [%rd8+100];
	xor.b32  	%r930, %r930, %r823;
	ld.global.u32 	%r824, [%rd8+104];
	xor.b32  	%r1113, %r1113, %r824;
	ld.global.u32 	%r825, [%rd8+108];
	xor.b32  	%r1112, %r1112, %r825;
	ld.global.u32 	%r826, [%rd8+112];
	xor.b32  	%r1111, %r1111, %r826;
	ld.global.u32 	%r827, [%rd8+116];
	xor.b32  	%r926, %r926, %r827;
$L__BB0_91:
	and.b32  	%r829, %r784, 64;
	setp.eq.s32 	%p50, %r829, 0;
	@%p50 bra 	$L__BB0_93;
	ld.global.u32 	%r830, [%rd8+120];
	xor.b32  	%r930, %r930, %r830;
	ld.global.u32 	%r831, [%rd8+124];
	xor.b32  	%r1113, %r1113, %r831;
	ld.global.u32 	%r832, [%rd8+128];
	xor.b32  	%r1112, %r1112, %r832;
	ld.global.u32 	%r833, [%rd8+132];
	xor.b32  	%r1111, %r1111, %r833;
	ld.global.u32 	%r834, [%rd8+136];
	xor.b32  	%r926, %r926, %r834;
$L__BB0_93:
	and.b32  	%r836, %r784, 128;
	setp.eq.s32 	%p51, %r836, 0;
	@%p51 bra 	$L__BB0_95;
	ld.global.u32 	%r837, [%rd8+140];
	xor.b32  	%r930, %r930, %r837;
	ld.global.u32 	%r838, [%rd8+144];
	xor.b32  	%r1113, %r1113, %r838;
	ld.global.u32 	%r839, [%rd8+148];
	xor.b32  	%r1112, %r1112, %r839;
	ld.global.u32 	%r840, [%rd8+152];
	xor.b32  	%r1111, %r1111, %r840;
	ld.global.u32 	%r841, [%rd8+156];
	xor.b32  	%r926, %r926, %r841;
$L__BB0_95:
	and.b32  	%r843, %r784, 256;
	setp.eq.s32 	%p52, %r843, 0;
	@%p52 bra 	$L__BB0_97;
	ld.global.u32 	%r844, [%rd8+160];
	xor.b32  	%r930, %r930, %r844;
	ld.global.u32 	%r845, [%rd8+164];
	xor.b32  	%r1113, %r1113, %r845;
	ld.global.u32 	%r846, [%rd8+168];
	xor.b32  	%r1112, %r1112, %r846;
	ld.global.u32 	%r847, [%rd8+172];
	xor.b32  	%r1111, %r1111, %r847;
	ld.global.u32 	%r848, [%rd8+176];
	xor.b32  	%r926, %r926, %r848;
$L__BB0_97:
	and.b32  	%r850, %r784, 512;
	setp.eq.s32 	%p53, %r850, 0;
	@%p53 bra 	$L__BB0_99;
	ld.global.u32 	%r851, [%rd8+180];
	xor.b32  	%r930, %r930, %r851;
	ld.global.u32 	%r852, [%rd8+184];
	xor.b32  	%r1113, %r1113, %r852;
	ld.global.u32 	%r853, [%rd8+188];
	xor.b32  	%r1112, %r1112, %r853;
	ld.global.u32 	%r854, [%rd8+192];
	xor.b32  	%r1111, %r1111, %r854;
	ld.global.u32 	%r855, [%rd8+196];
	xor.b32  	%r926, %r926, %r855;
$L__BB0_99:
	and.b32  	%r857, %r784, 1024;
	setp.eq.s32 	%p54, %r857, 0;
	@%p54 bra 	$L__BB0_101;
	ld.global.u32 	%r858, [%rd8+200];
	xor.b32  	%r930, %r930, %r858;
	ld.global.u32 	%r859, [%rd8+204];
	xor.b32  	%r1113, %r1113, %r859;
	ld.global.u32 	%r860, [%rd8+208];
	xor.b32  	%r1112, %r1112, %r860;
	ld.global.u32 	%r861, [%rd8+212];
	xor.b32  	%r1111, %r1111, %r861;
	ld.global.u32 	%r862, [%rd8+216];
	xor.b32  	%r926, %r926, %r862;
$L__BB0_101:
	and.b32  	%r864, %r784, 2048;
	setp.eq.s32 	%p55, %r864, 0;
	@%p55 bra 	$L__BB0_103;
	ld.global.u32 	%r865, [%rd8+220];
	xor.b32  	%r930, %r930, %r865;
	ld.global.u32 	%r866, [%rd8+224];
	xor.b32  	%r1113, %r1113, %r866;
	ld.global.u32 	%r867, [%rd8+228];
	xor.b32  	%r1112, %r1112, %r867;
	ld.global.u32 	%r868, [%rd8+232];
	xor.b32  	%r1111, %r1111, %r868;
	ld.global.u32 	%r869, [%rd8+236];
	xor.b32  	%r926, %r926, %r869;
$L__BB0_103:
	and.b32  	%r871, %r784, 4096;
	setp.eq.s32 	%p56, %r871, 0;
	@%p56 bra 	$L__BB0_105;
	ld.global.u32 	%r872, [%rd8+240];
	xor.b32  	%r930, %r930, %r872;
	ld.global.u32 	%r873, [%rd8+244];
	xor.b32  	%r1113, %r1113, %r873;
	ld.global.u32 	%r874, [%rd8+248];
	xor.b32  	%r1112, %r1112, %r874;
	ld.global.u32 	%r875, [%rd8+252];
	xor.b32  	%r1111, %r1111, %r875;
	ld.global.u32 	%r876, [%rd8+256];
	xor.b32  	%r926, %r926, %r876;
$L__BB0_105:
	and.b32  	%r878, %r784, 8192;
	setp.eq.s32 	%p57, %r878, 0;
	@%p57 bra 	$L__BB0_107;
	ld.global.u32 	%r879, [%rd8+260];
	xor.b32  	%r930, %r930, %r879;
	ld.global.u32 	%r880, [%rd8+264];
	xor.b32  	%r1113, %r1113, %r880;
	ld.global.u32 	%r881, [%rd8+268];
	xor.b32  	%r1112, %r1112, %r881;
	ld.global.u32 	%r882, [%rd8+272];
	xor.b32  	%r1111, %r1111, %r882;
	ld.global.u32 	%r883, [%rd8+276];
	xor.b32  	%r926, %r926, %r883;
$L__BB0_107:
	and.b32  	%r885, %r784, 16384;
	setp.eq.s32 	%p58, %r885, 0;
	@%p58 bra 	$L__BB0_109;
	ld.global.u32 	%r886, [%rd8+280];
	xor.b32  	%r930, %r930, %r886;
	ld.global.u32 	%r887, [%rd8+284];
	xor.b32  	%r1113, %r1113, %r887;
	ld.global.u32 	%r888, [%rd8+288];
	xor.b32  	%r1112, %r1112, %r888;
	ld.global.u32 	%r889, [%rd8+292];
	xor.b32  	%r1111, %r1111, %r889;
	ld.global.u32 	%r890, [%rd8+296];
	xor.b32  	%r926, %r926, %r890;
$L__BB0_109:
	and.b32  	%r892, %r784, 32768;
	setp.eq.s32 	%p59, %r892, 0;
	@%p59 bra 	$L__BB0_111;
	ld.global.u32 	%r893, [%rd8+300];
	xor.b32  	%r930, %r930, %r893;
	ld.global.u32 	%r894, [%rd8+304];
	xor.b32  	%r1113, %r1113, %r894;
	ld.global.u32 	%r895, [%rd8+308];
	xor.b32  	%r1112, %r1112, %r895;
	ld.global.u32 	%r896, [%rd8+312];
	xor.b32  	%r1111, %r1111, %r896;
	ld.global.u32 	%r897, [%rd8+316];
	xor.b32  	%r926, %r926, %r897;
$L__BB0_111:
	add.s32 	%r1109, %r1109, 16;
	setp.ne.s32 	%p60, %r1109, 32;
	@%p60 bra 	$L__BB0_79;
	mad.lo.s32 	%r898, %r1103, -31, %r367;
	add.s32 	%r1103, %r898, 1;
	setp.ne.s32 	%p61, %r1103, 5;
	@%p61 bra 	$L__BB0_78;
	st.local.u32 	[%rd1+4], %r930;
	st.local.v2.u32 	[%rd1+8], {%r1113, %r1112};
	st.local.v2.u32 	[%rd1+16], {%r1111, %r926};
$L__BB0_114:
	shr.u64 	%rd26, %rd3, 2;
	add.s32 	%r913, %r913, 1;
	setp.gt.u64 	%p62, %rd3, 3;
	@%p62 bra 	$L__BB0_2;
$L__BB0_115:
	cvta.to.global.u64 	%rd23, %rd10;
	shr.u32 	%r899, %r930, 2;
	xor.b32  	%r900, %r899, %r930;
	shl.b32 	%r901, %r926, 4;
	shl.b32 	%r902, %r900, 1;
	xor.b32  	%r903, %r902, %r901;
	xor.b32  	%r904, %r903, %r900;
	xor.b32  	%r905, %r904, %r926;
	add.s32 	%r906, %r2, %r905;
	add.s32 	%r907, %r906, -637770787;
	cvt.rn.f32.u32 	%f1, %r907;
	div.rn.f32 	%f2, %f1, 0f447A0000;
	mov.u32 	%r908, %tid.x;
	mov.u32 	%r909, %ntid.x;
	mad.lo.s32 	%r910, %r1, %r909, %r908;
	mul.wide.s32 	%rd24, %r910, 4;
	add.s64 	%rd25, %rd23, %rd24;
	st.global.f32 	[%rd25], %f2;
	ret;

}


// ===== COMPILED SASS (sm_100) =====

	.target	sm_100

	.elftype	@"ET_EXEC"


//--------------------- .note.nv.tkinfo           --------------------------
	.section	.note.nv.tkinfo,"",@"SHT_NOTE"
	.sectionflags	@"SHF_NOTE_NV_TKINFO"
	.tkinfo
        /*0018*/ 	.word	0x00000002
        /*0030*/ 	.string	""
        /*0030*/ 	.string	"ptxas"
        /*0030*/ 	.string	"Cuda compilation tools, release 13.0, V13.0.88"
        /*0030*/ 	.string	"Build cuda_13.0.r13.0/compiler.36424714_0"
        /*0030*/ 	.string	"-arch sm_100 -m 64 "



//--------------------- .note.nv.cuinfo           --------------------------
	.section	.note.nv.cuinfo,"",@"SHT_NOTE"
	.sectionflags	@"SHF_NOTE_NV_CUINFO"
        /*0018*/ 	.short	0x0002
        /*001a*/ 	.short	0x0064
        /*001c*/ 	.short	0x0082
	.zero		2


//--------------------- .nv.info                  --------------------------
	.section	.nv.info,"",@"SHT_CUDA_INFO"
	.align	4


	//----- nvinfo : EIATTR_REGCOUNT
	.align		4
        /*0000*/ 	.byte	0x04, 0x2f
        /*0002*/ 	.short	(.L_10 - .L_9)
	.align		4
.L_9:
        /*0004*/ 	.word	index@(_Z6RandomPfij)
        /*0008*/ 	.word	0x0000001f


	//----- nvinfo : EIATTR_FRAME_SIZE
	.align		4
.L_10:
        /*000c*/ 	.byte	0x04, 0x11
        /*000e*/ 	.short	(.L_12 - .L_11)
	.align		4
.L_11:
        /*0010*/ 	.word	index@($__internal_0_$__cuda_sm3x_div_rn_noftz_f32_slowpath)
        /*0014*/ 	.word	0x00000030


	//----- nvinfo : EIATTR_FRAME_SIZE
	.align		4
.L_12:
        /*0018*/ 	.byte	0x04, 0x11
        /*001a*/ 	.short	(.L_14 - .L_13)
	.align		4
.L_13:
        /*001c*/ 	.word	index@(_Z6RandomPfij)
        /*0020*/ 	.word	0x00000030


	//----- nvinfo : EIATTR_MIN_STACK_SIZE
	.align		4
.L_14:
        /*0024*/ 	.byte	0x04, 0x12
        /*0026*/ 	.short	(.L_16 - .L_15)
	.align		4
.L_15:
        /*0028*/ 	.word	index@(_Z6RandomPfij)
        /*002c*/ 	.word	0x00000030
.L_16:


//--------------------- .nv.compat                --------------------------
	.section	.nv.compat,"",@"SHT_CUDA_COMPAT_INFO"
	.align	4
        /*0000*/ 	.byte	0x02, 0x09, 0x00, 0x00, 0x02, 0x02, 0x01, 0x00, 0x02, 0x05, 0x05, 0x00, 0x03, 0x07, 0x01, 0x01
        /*0010*/ 	.byte	0x02, 0x03, 0x00, 0x00, 0x02, 0x06, 0x01, 0x00, 0x04, 0x0b, 0x08, 0x00, 0x01, 0x00, 0x00, 0x00
        /*0020*/ 	.byte	0x00, 0x00, 0x00, 0x00


//--------------------- .nv.info._Z6RandomPfij    --------------------------
	.section	.nv.info._Z6RandomPfij,"",@"SHT_CUDA_INFO"
	.sectionflags	@""
	.align	4


	//----- nvinfo : EIATTR_CUDA_API_VERSION
	.align		4
        /*0000*/ 	.byte	0x04, 0x37
        /*0002*/ 	.short	(.L_18 - .L_17)
.L_17:
        /*0004*/ 	.word	0x00000082


	//----- nvinfo : EIATTR_KPARAM_INFO
	.align		4
.L_18:
        /*0008*/ 	.byte	0x04, 0x17
        /*000a*/ 	.short	(.L_20 - .L_19)
.L_19:
        /*000c*/ 	.word	0x00000000
        /*0010*/ 	.short	0x0002
        /*0012*/ 	.short	0x000c
        /*0014*/ 	.byte	0x00, 0xf0, 0x11, 0x00


	//----- nvinfo : EIATTR_KPARAM_INFO
	.align		4
.L_20:
        /*0018*/ 	.byte	0x04, 0x17
        /*001a*/ 	.short	(.L_22 - .L_21)
.L_21:
        /*001c*/ 	.word	0x00000000
        /*0020*/ 	.short	0x0001
        /*0022*/ 	.short	0x0008
        /*0024*/ 	.byte	0x00, 0xf0, 0x11, 0x00


	//----- nvinfo : EIATTR_KPARAM_INFO
	.align		4
.L_22:
        /*0028*/ 	.byte	0x04, 0x17
        /*002a*/ 	.short	(.L_24 - .L_23)
.L_23:
        /*002c*/ 	.word	0x00000000
        /*0030*/ 	.short	0x0000
        /*0032*/ 	.short	0x0000
        /*0034*/ 	.byte	0x00, 0xf5, 0x21, 0x00


	//----- nvinfo : EIATTR_SPARSE_MMA_MASK
	.align		4
.L_24:
        /*0038*/ 	.byte	0x03, 0x50
        /*003a*/ 	.short	0x0000


	//----- nvinfo : EIATTR_MAXREG_COUNT
	.align		4
        /*003c*/ 	.byte	0x03, 0x1b
        /*003e*/ 	.short	0x00ff


	//----- nvinfo : EIATTR_MERCURY_ISA_VERSION
	.align		4
        /*0040*/ 	.byte	0x03, 0x5f
        /*0042*/ 	.short	0x0101


	//----- nvinfo : EIATTR_VRC_CTA_INIT_COUNT
	.align		4
        /*0044*/ 	.byte	0x02, 0x4a
	.zero		1
	.zero		1


	//----- nvinfo : EIATTR_EXIT_INSTR_OFFSETS
	.align		4
        /*0048*/ 	.byte	0x04, 0x1c
        /*004a*/ 	.short	(.L_26 - .L_25)


	//   ....[0]....
.L_25:
        /*004c*/ 	.word	0x00002740


	//----- nvinfo : EIATTR_CRS_STACK_SIZE
	.align		4
.L_26:
        /*0050*/ 	.byte	0x04, 0x1e
        /*0052*/ 	.short	(.L_28 - .L_27)
.L_27:
        /*0054*/ 	.word	0x00000000


	//----- nvinfo : EIATTR_CBANK_PARAM_SIZE
	.align		4
.L_28:
        /*0058*/ 	.byte	0x03, 0x19
        /*005a*/ 	.short	0x0010


	//----- nvinfo : EIATTR_PARAM_CBANK
	.align		4
        /*005c*/ 	.byte	0x04, 0x0a
        /*005e*/ 	.short	(.L_30 - .L_29)
	.align		4
.L_29:
        /*0060*/ 	.word	index@(.nv.constant0._Z6RandomPfij)
        /*0064*/ 	.short	0x0380
        /*0066*/ 	.short	0x0010


	//----- nvinfo : EIATTR_SW_WAR
	.align		4
.L_30:
        /*0068*/ 	.byte	0x04, 0x36
        /*006a*/ 	.short	(.L_32 - .L_31)
.L_31:
        /*006c*/ 	.word	0x00000008
.L_32:


//--------------------- .nv.callgraph             --------------------------
	.section	.nv.callgraph,"",@"SHT_CUDA_CALLGRAPH"
	.align	4
	.sectionentsize	8
	.align		4
        /*0000*/ 	.word	0x00000000
	.align		4
        /*0004*/ 	.word	0xffffffff
	.align		4
        /*0008*/ 	.word	0x00000000
	.align		4
        /*000c*/ 	.word	0xfffffffe
	.align		4
        /*0010*/ 	.word	0x00000000
	.align		4
        /*0014*/ 	.word	0xfffffffd
	.align		4
        /*0018*/ 	.word	0x00000000
	.align		4
        /*001c*/ 	.word	0xfffffffc


//--------------------- .nv.constant4             --------------------------
	.section	.nv.constant4,"a",@progbits
	.align	8
	.align		8
.nv.constant4:
        /*0000*/ 	.dword	precalc_xorwow_matrix
	.align		8
        /*0008*/ 	.dword	precalc_xorwow_offset_matrix
	.align		8
        /*0010*/ 	.dword	mrg32k3aM1
	.align		8
        /*0018*/ 	.dword	mrg32k3aM2
	.align		8
        /*0020*/ 	.dword	mrg32k3aM1SubSeq
	.align		8
        /*0028*/ 	.dword	mrg32k3aM2SubSeq
	.align		8
        /*0030*/ 	.dword	mrg32k3aM1Seq
	.align		8
        /*0038*/ 	.dword	mrg32k3aM2Seq


//--------------------- .nv.constant3             --------------------------
	.section	.nv.constant3,"a",@progbits
	.align	8
.nv.constant3:
	.type		__cr_lgamma_table,@object
	.size		__cr_lgamma_table,(.L_8 - __cr_lgamma_table)
__cr_lgamma_table:
        /*0000*/ 	.byte	0x00, 0x00, 0x00, 0x00, 0x00, 0x00, 0x00, 0x00, 0x00, 0x00, 0x00, 0x00, 0x00, 0x00, 0x00, 0x00
        /*0010*/ 	.byte	0xef, 0x39, 0xfa, 0xfe, 0x42, 0x2e, 0xe6, 0x3f, 0x02, 0x20, 0x2a, 0xfa, 0x0b, 0xab, 0xfc, 0x3f
        /*0020*/ 	.byte	0xf9, 0x2c, 0x92, 0x7c, 0xa7, 0x6c, 0x09, 0x40, 0xc9, 0x79, 0x44, 0x3c, 0x64, 0x26, 0x13, 0x40
        /*0030*/ 	.byte	0xca, 0x01, 0xcf, 0x3a, 0x27, 0x51, 0x1a, 0x40, 0x30, 0xcc, 0x2d, 0xf3, 0xe1, 0x0c, 0x21, 0x40
        /*0040*/ 	.byte	0x0d, 0xb7, 0xfc, 0x82, 0x8e, 0x35, 0x25, 0x40
.L_8:


//--------------------- .text._Z6RandomPfij       --------------------------
	.section	.text._Z6RandomPfij,"ax",@progbits
	.align	128
        .global         _Z6RandomPfij
        .type           _Z6RandomPfij,@function
        .size           _Z6RandomPfij,(.L_x_19 - _Z6RandomPfij)
        .other          _Z6RandomPfij,@"STO_CUDA_ENTRY STV_DEFAULT"
_Z6RandomPfij:
.text._Z6RandomPfij:
[----:B------:R-:W0:Y:S08]  /*0000*/  LDC R1, c[0x0][0x37c] ;  /* 0x0000df00ff017b82 */ /* 0x000e300000000800 */
[----:B------:R-:W1:Y:S01]  /*0010*/  LDC R0, c[0x0][0x38c] ;  /* 0x0000e300ff007b82 */ /* 0x000e620000000800 */
[----:B0-----:R-:W-:Y:S01]  /*0020*/  VIADD R1, R1, 0xffffffd0 ;  /* 0xffffffd001017836 */ /* 0x001fe20000000000 */
[----:B------:R-:W0:Y:S01]  /*0030*/  LDCU.64 UR8, c[0x0][0x358] ;  /* 0x00006b00ff0877ac */ /* 0x000e220008000a00 */
[----:B------:R-:W-:-:S02]  /*0040*/  IMAD.MOV.U32 R7, RZ, RZ, -0x75bd8fc ;  /* 0xf8a42704ff077424 */ /* 0x000fc400078e00ff */
[----:B------:R-:W-:-:S03]  /*0050*/  IMAD.MOV.U32 R4, RZ, RZ, -0x23270784 ;  /* 0xdcd8f87cff047424 */ /* 0x000fc600078e00ff */
[----:B------:R-:W2:Y:S01]  /*0060*/  S2UR UR5, SR_CTAID.X ;  /* 0x00000000000579c3 */ /* 0x000ea20000002500 */
[----:B-1----:R-:W-:-:S05]  /*0070*/  LOP3.LUT R0, R0, 0xaad26b49, RZ, 0x3c, !PT ;  /* 0xaad26b4900007812 */ /* 0x002fca00078e3cff */
[----:B------:R-:W-:Y:S01]  /*0080*/  IMAD R0, R0, 0x4182bed5, RZ ;  /* 0x4182bed500007824 */ /* 0x000fe200078e02ff */
[----:B--2---:R-:W-:-:S03]  /*0090*/  UISETP.NE.AND UP0, UPT, UR5, URZ, UPT ;  /* 0x000000ff0500728c */ /* 0x004fc6000bf05270 */
[C---:B------:R-:W-:Y:S01]  /*00a0*/  VIADD R5, R0.reuse, 0x583f19 ;  /* 0x00583f1900057836 */ /* 0x040fe20000000000 */
[C---:B------:R-:W-:Y:S01]  /*00b0*/  LOP3.LUT R6, R0.reuse, 0x159a55e5, RZ, 0x3c, !PT ;  /* 0x159a55e500067812 */ /* 0x040fe200078e3cff */
[C---:B------:R-:W-:Y:S02]  /*00c0*/  VIADD R2, R0.reuse, 0xd9f6dc18 ;  /* 0xd9f6dc1800027836 */ /* 0x040fe40000000000 */
[----:B------:R-:W-:Y:S01]  /*00d0*/  VIADD R3, R0, 0x75bcd15 ;  /* 0x075bcd1500037836 */ /* 0x000fe20000000000 */
[----:B------:R1:W-:Y:S04]  /*00e0*/  STL.64 [R1+0x10], R4 ;  /* 0x0000100401007387 */ /* 0x0003e80000100a00 */
[----:B------:R1:W-:Y:S04]  /*00f0*/  STL.64 [R1+0x8], R6 ;  /* 0x0000080601007387 */ /* 0x0003e80000100a00 */
[----:B------:R1:W-:Y:S01]  /*0100*/  STL.64 [R1], R2 ;  /* 0x0000000201007387 */ /* 0x0003e20000100a00 */
[----:B0-----:R-:W-:Y:S05]  /*0110*/  BRA.U !UP0, `(.L_x_0) ;  /* 0x0000002508187547 */ /* 0x001fea000b800000 */
[----:B------:R-:W-:Y:S01]  /*0120*/  IMAD.MOV.U32 R0, RZ, RZ, RZ ;  /* 0x000000ffff007224 */ /* 0x000fe200078e00ff */
[----:B------:R-:W-:Y:S01]  /*0130*/  UMOV UR6, UR5 ;  /* 0x0000000500067c82 */ /* 0x000fe20008000000 */
[----:B------:R-:W-:-:S05]  /*0140*/  UMOV UR4, URZ ;  /* 0x000000ff00047c82 */ /* 0x000fca0008000000 */
.L_x_8:
[----:B------:R-:W-:-:S04]  /*0150*/  ULOP3.LUT UR7, UR6, 0x3, URZ, 0xc0, !UPT ;  /* 0x0000000306077892 */ /* 0x000fc8000f8ec0ff */
[----:B------:R-:W-:-:S04]  /*0160*/  UISETP.NE.U32.AND UP0, UPT, UR7, URZ, UPT ;  /* 0x000000ff0700728c */ /* 0x000fc8000bf05070 */
[----:B------:R-:W-:-:S09]  /*0170*/  UISETP.NE.AND.EX UP0, UPT, URZ, URZ, UPT, UP0 ;  /* 0x000000ffff00728c */ /* 0x000fd2000bf05300 */
[----:B0-2---:R-:W-:Y:S05]  /*0180*/  BRA.U !UP0, `(.L_x_1) ;  /* 0x0000002108e07547 */ /* 0x005fea000b800000 */
[----:B------:R-:W0:Y:S01]  /*0190*/  LDC.64 R8, c[0x4][RZ] ;  /* 0x01000000ff087b82 */ /* 0x000e220000000a00 */
[----:B-1----:R-:W-:Y:S02]  /*01a0*/  CS2R R2, SRZ ;  /* 0x0000000000027805 */ /* 0x002fe4000001ff00 */
[----:B------:R-:W-:Y:S02]  /*01b0*/  CS2R R4, SRZ ;  /* 0x0000000000047805 */ /* 0x000fe4000001ff00 */
[----:B------:R-:W-:Y:S01]  /*01c0*/  CS2R R6, SRZ ;  /* 0x0000000000067805 */ /* 0x000fe2000001ff00 */
[----:B0-----:R-:W-:-:S07]  /*01d0*/  IMAD.WIDE.U32 R8, R0, 0xc80, R8 ;  /* 0x00000c8000087825 */ /* 0x001fce00078e0008 */
.L_x_3:
[----:B------:R-:W-:-:S06]  /*01e0*/  IMAD R12, R2, 0x4, R1 ;  /* 0x00000004020c7824 */ /* 0x000fcc00078e0201 */
[----:B------:R-:W5:Y:S01]  /*01f0*/  LDL R12, [R12+0x4] ;  /* 0x000004000c0c7983 */ /* 0x000f620000100800 */
[----:B------:R-:W-:-:S07]  /*0200*/  IMAD.MOV.U32 R13, RZ, RZ, RZ ;  /* 0x000000ffff0d7224 */ /* 0x000fce00078e00ff */
.L_x_2:
[----:B-----5:R-:W-:Y:S01]  /*0210*/  SHF.R.U32.HI R21, RZ, R13, R12 ;  /* 0x0000000dff157219 */ /* 0x020fe2000001160c */
[----:B------:R-:W-:-:S03]  /*0220*/  IMAD.SHL.U32 R10, R2, 0x20, RZ ;  /* 0x00000020020a7824 */ /* 0x000fc600078e00ff */
[----:B------:R-:W-:Y:S01]  /*0230*/  LOP3.LUT R11, R21, 0x1, RZ, 0xc0, !PT ;  /* 0x00000001150b7812 */ /* 0x000fe200078ec0ff */
[----:B------:R-:W-:-:S03]  /*0240*/  IMAD.IADD R10, R10, 0x1, R13 ;  /* 0x000000010a0a7824 */ /* 0x000fc600078e020d */
[----:B------:R-:W-:Y:S01]  /*0250*/  ISETP.NE.U32.AND P0, PT, R11, 0x1, PT ;  /* 0x000000010b00780c */ /* 0x000fe20003f05070 */
[----:B------:R-:W-:-:S03]  /*0260*/  IMAD R11, R10, 0x5, RZ ;  /* 0x000000050a0b7824 */ /* 0x000fc600078e02ff */
[----:B------:R-:W-:Y:S01]  /*0270*/  R2P PR, R21, 0x7e ;  /* 0x0000007e15007804 */ /* 0x000fe20000000000 */
[----:B------:R-:W-:-:S08]  /*0280*/  IMAD.WIDE.U32 R10, R11, 0x4, R8 ;  /* 0x000000040b0a7825 */ /* 0x000fd000078e0008 */
[----:B------:R-:W2:Y:S04]  /*0290*/  @!P0 LDG.E R18, desc[UR8][R10.64+0x10] ;  /* 0x000010080a128981 */ /* 0x000ea8000c1e1900 */
[----:B------:R-:W3:Y:S04]  /*02a0*/  @P1 LDG.E R20, desc[UR8][R10.64+0x24] ;  /* 0x000024080a141981 */ /* 0x000ee8000c1e1900 */
[----:B------:R-:W4:Y:S04]  /*02b0*/  @P2 LDG.E R22, desc[UR8][R10.64+0x38] ;  /* 0x000038080a162981 */ /* 0x000f28000c1e1900 */
[----:B------:R-:W4:Y:S04]  /*02c0*/  @P3 LDG.E R24, desc[UR8][R10.64+0x4c] ;  /* 0x00004c080a183981 */ /* 0x000f28000c1e1900 */
[----:B------:R-:W4:Y:S04]  /*02d0*/  @!P0 LDG.E R16, desc[UR8][R10.64] ;  /* 0x000000080a108981 */ /* 0x000f28000c1e1900 */
[----:B------:R-:W4:Y:S04]  /*02e0*/  @P4 LDG.E R26, desc[UR8][R10.64+0x60] ;  /* 0x000060080a1a4981 */ /* 0x000f28000c1e1900 */
[----:B------:R-:W4:Y:S04]  /*02f0*/  @P5 LDG.E R14, desc[UR8][R10.64+0x74] ;  /* 0x000074080a0e5981 */ /* 0x000f28000c1e1900 */
[----:B------:R-:W4:Y:S04]  /*0300*/  @!P0 LDG.E R15, desc[UR8][R10.64+0x4] ;  /* 0x000004080a0f8981 */ /* 0x000f28000c1e1900 */
[----:B------:R-:W4:Y:S04]  /*0310*/  @!P0 LDG.E R17, desc[UR8][R10.64+0xc] ;  /* 0x00000c080a118981 */ /* 0x000f28000c1e1900 */
[----:B------:R-:W4:Y:S04]  /*0320*/  @P1 LDG.E R19, desc[UR8][R10.64+0x18] ;  /* 0x000018080a131981 */ /* 0x000f28000c1e1900 */
[----:B------:R-:W4:Y:S04]  /*0330*/  @P1 LDG.E R23, desc[UR8][R10.64+0x20] ;  /* 0x000020080a171981 */ /* 0x000f28000c1e1900 */
[----:B------:R-:W4:Y:S04]  /*0340*/  @P2 LDG.E R25, desc[UR8][R10.64+0x2c] ;  /* 0x00002c080a192981 */ /* 0x000f28000c1e1900 */
[----:B------:R-:W4:Y:S01]  /*0350*/  @P5 LDG.E R27, desc[UR8][R10.64+0x68] ;  /* 0x000068080a1b5981 */ /* 0x000f22000c1e1900 */
[----:B--2---:R-:W-:-:S03]  /*0360*/  @!P0 LOP3.LUT R5, R5, R18, RZ, 0x3c, !PT ;  /* 0x0000001205058212 */ /* 0x004fc600078e3cff */
[----:B------:R-:W2:Y:S01]  /*0370*/  @P1 LDG.E R18, desc[UR8][R10.64+0x14] ;  /* 0x000014080a121981 */ /* 0x000ea2000c1e1900 */
[----:B---3--:R-:W-:-:S03]  /*0380*/  @P1 LOP3.LUT R5, R5, R20, RZ, 0x3c, !PT ;  /* 0x0000001405051212 */ /* 0x008fc600078e3cff */
[----:B------:R-:W3:Y:S01]  /*0390*/  @P1 LDG.E R20, desc[UR8][R10.64+0x1c] ;  /* 0x00001c080a141981 */ /* 0x000ee2000c1e1900 */
[----:B----4-:R-:W-:-:S03]  /*03a0*/  @P2 LOP3.LUT R5, R5, R22, RZ, 0x3c, !PT ;  /* 0x0000001605052212 */ /* 0x010fc600078e3cff */
[----:B------:R-:W4:Y:S01]  /*03b0*/  @P2 LDG.E R22, desc[UR8][R10.64+0x28] ;  /* 0x000028080a162981 */ /* 0x000f22000c1e1900 */
[----:B------:R-:W-:-:S03]  /*03c0*/  @P3 LOP3.LUT R5, R5, R24, RZ, 0x3c, !PT ;  /* 0x0000001805053212 */ /* 0x000fc600078e3cff */
[----:B------:R-:W4:Y:S01]  /*03d0*/  @P6 LDG.E R24, desc[UR8][R10.64+0x88] ;  /* 0x000088080a186981 */ /* 0x000f22000c1e1900 */
[----:B------:R-:W-:-:S03]  /*03e0*/  @!P0 LOP3.LUT R3, R3, R16, RZ, 0x3c, !PT ;  /* 0x0000001003038212 */ /* 0x000fc600078e3cff */
[----:B------:R-:W3:Y:S01]  /*03f0*/  @!P0 LDG.E R16, desc[UR8][R10.64+0x8] ;  /* 0x000008080a108981 */ /* 0x000ee2000c1e1900 */
[----:B------:R-:W-:-:S04]  /*0400*/  @P4 LOP3.LUT R5, R5, R26, RZ, 0x3c, !PT ;  /* 0x0000001a05054212 */ /* 0x000fc800078e3cff */
[----:B------:R-:W-:Y:S02]  /*0410*/  @P5 LOP3.LUT R5, R5, R14, RZ, 0x3c, !PT ;  /* 0x0000000e05055212 */ /* 0x000fe400078e3cff */
[----:B------:R-:W4:Y:S01]  /*0420*/  @P2 LDG.E R14, desc[UR8][R10.64+0x30] ;  /* 0x000030080a0e2981 */ /* 0x000f22000c1e1900 */
[----:B------:R-:W-:-:S03]  /*0430*/  @!P0 LOP3.LUT R6, R6, R15, RZ, 0x3c, !PT ;  /* 0x0000000f06068212 */ /* 0x000fc600078e3cff */
[----:B------:R-:W4:Y:S01]  /*0440*/  @P2 LDG.E R15, desc[UR8][R10.64+0x34] ;  /* 0x000034080a0f2981 */ /* 0x000f22000c1e1900 */
[----:B------:R-:W-:-:S03]  /*0450*/  @!P0 LOP3.LUT R4, R4, R17, RZ, 0x3c, !PT ;  /* 0x0000001104048212 */ /* 0x000fc600078e3cff */
[----:B------:R-:W4:Y:S01]  /*0460*/  @P3 LDG.E R17, desc[UR8][R10.64+0x40] ;  /* 0x000040080a113981 */ /* 0x000f22000c1e1900 */
[----:B------:R-:W-:-:S03]  /*0470*/  @P1 LOP3.LUT R6, R6, R19, RZ, 0x3c, !PT ;  /* 0x0000001306061212 */ /* 0x000fc600078e3cff */
[----:B------:R-:W4:Y:S01]  /*0480*/  @P3 LDG.E R19, desc[UR8][R10.64+0x48] ;  /* 0x000048080a133981 */ /* 0x000f22000c1e1900 */
[----:B------:R-:W-:-:S03]  /*0490*/  @P1 LOP3.LUT R4, R4, R23, RZ, 0x3c, !PT ;  /* 0x0000001704041212 */ /* 0x000fc600078e3cff */
[----:B------:R-:W4:Y:S01]  /*04a0*/  @P4 LDG.E R23, desc[UR8][R10.64+0x54] ;  /* 0x000054080a174981 */ /* 0x000f22000c1e1900 */
[----:B------:R-:W-:-:S03]  /*04b0*/  @P2 LOP3.LUT R6, R6, R25, RZ, 0x3c, !PT ;  /* 0x0000001906062212 */ /* 0x000fc600078e3cff */
[----:B------:R-:W4:Y:S01]  /*04c0*/  @P4 LDG.E R25, desc[UR8][R10.64+0x5c] ;  /* 0x00005c080a194981 */ /* 0x000f22000c1e1900 */
[----:B--2---:R-:W-:-:S03]  /*04d0*/  @P1 LOP3.LUT R3, R3, R18, RZ, 0x3c, !PT ;  /* 0x0000001203031212 */ /* 0x004fc600078e3cff */
[----:B------:R-:W2:Y:S01]  /*04e0*/  @P3 LDG.E R18, desc[UR8][R10.64+0x44] ;  /* 0x000044080a123981 */ /* 0x000ea2000c1e1900 */
[----:B---3--:R-:W-:-:S03]  /*04f0*/  @!P0 LOP3.LUT R7, R7, R16, RZ, 0x3c, !PT ;  /* 0x0000001007078212 */ /* 0x008fc600078e3cff */
[----:B------:R-:W3:Y:S01]  /*0500*/  @P3 LDG.E R16, desc[UR8][R10.64+0x3c] ;  /* 0x00003c080a103981 */ /* 0x000ee2000c1e1900 */
[----:B------:R-:W-:Y:S02]  /*0510*/  @P1 LOP3.LUT R7, R7, R20, RZ, 0x3c, !PT ;  /* 0x0000001407071212 */ /* 0x000fe400078e3cff */
[----:B----4-:R-:W-:Y:S01]  /*0520*/  @P2 LOP3.LUT R3, R3, R22, RZ, 0x3c, !PT ;  /* 0x0000001603032212 */ /* 0x010fe200078e3cff */
[----:B------:R-:W4:Y:S01]  /*0530*/  @P4 LDG.E R20, desc[UR8][R10.64+0x58] ;  /* 0x000058080a144981 */ /* 0x000f22000c1e1900 */
[----:B------:R-:W-:-:S03]  /*0540*/  @P2 LOP3.LUT R7, R7, R14, RZ, 0x3c, !PT ;  /* 0x0000000e07072212 */ /* 0x000fc600078e3cff */
[----:B------:R-:W4:Y:S04]  /*0550*/  @P4 LDG.E R14, desc[UR8][R10.64+0x50] ;  /* 0x000050080a0e4981 */ /* 0x000f28000c1e1900 */
[----:B------:R-:W4:Y:S01]  /*0560*/  @P5 LDG.E R22, desc[UR8][R10.64+0x64] ;  /* 0x000064080a165981 */ /* 0x000f22000c1e1900 */
[----:B------:R-:W-:Y:S02]  /*0570*/  LOP3.LUT P0, RZ, R21, 0x80, RZ, 0xc0, !PT ;  /* 0x0000008015ff7812 */ /* 0x000fe4000780c0ff */
[----:B------:R-:W-:Y:S02]  /*0580*/  @P2 LOP3.LUT R4, R4, R15, RZ, 0x3c, !PT ;  /* 0x0000000f04042212 */ /* 0x000fe400078e3cff */
[----:B------:R-:W4:Y:S01]  /*0590*/  @P5 LDG.E R15, desc[UR8][R10.64+0x70] ;  /* 0x000070080a0f5981 */ /* 0x000f22000c1e1900 */
[----:B------:R-:W-:-:S02]  /*05a0*/  @P3 LOP3.LUT R6, R6, R17, RZ, 0x3c, !PT ;  /* 0x0000001106063212 */ /* 0x000fc400078e3cff */
[----:B------:R-:W-:Y:S01]  /*05b0*/  @P3 LOP3.LUT R4, R4, R19, RZ, 0x3c, !PT ;  /* 0x0000001304043212 */ /* 0x000fe200078e3cff */
[----:B------:R-:W4:Y:S01]  /*05c0*/  @P6 LDG.E R17, desc[UR8][R10.64+0x7c] ;  /* 0x00007c080a116981 */ /* 0x000f22000c1e1900 */
[----:B------:R-:W-:-:S03]  /*05d0*/  @P6 LOP3.LUT R5, R5, R24, RZ, 0x3c, !PT ;  /* 0x0000001805056212 */ /* 0x000fc600078e3cff */
[----:B------:R-:W4:Y:S01]  /*05e0*/  @P6 LDG.E R19, desc[UR8][R10.64+0x84] ;  /* 0x000084080a136981 */ /* 0x000f22000c1e1900 */
[----:B------:R-:W-:Y:S02]  /*05f0*/  @P4 LOP3.LUT R6, R6, R23, RZ, 0x3c, !PT ;  /* 0x0000001706064212 */ /* 0x000fe400078e3cff */
[----:B------:R-:W-:Y:S01]  /*0600*/  @P4 LOP3.LUT R4, R4, R25, RZ, 0x3c, !PT ;  /* 0x0000001904044212 */ /* 0x000fe200078e3cff */
[----:B------:R-:W4:Y:S04]  /*0610*/  @P0 LDG.E R23, desc[UR8][R10.64+0x90] ;  /* 0x000090080a170981 */ /* 0x000f28000c1e1900 */
[----:B------:R-:W4:Y:S04]  /*0620*/  @P0 LDG.E R25, desc[UR8][R10.64+0x98] ;  /* 0x000098080a190981 */ /* 0x000f28000c1e1900 */
[----:B------:R-:W4:Y:S01]  /*0630*/  @P0 LDG.E R24, desc[UR8][R10.64+0x9c] ;  /* 0x00009c080a180981 */ /* 0x000f22000c1e1900 */
[----:B--2---:R-:W-:-:S03]  /*0640*/  @P3 LOP3.LUT R7, R7, R18, RZ, 0x3c, !PT ;  /* 0x0000001207073212 */ /* 0x004fc600078e3cff */
[----:B------:R-:W2:Y:S01]  /*0650*/  @P6 LDG.E R18, desc[UR8][R10.64+0x80] ;  /* 0x000080080a126981 */ /* 0x000ea2000c1e1900 */
[----:B---3--:R-:W-:-:S03]  /*0660*/  @P3 LOP3.LUT R3, R3, R16, RZ, 0x3c, !PT ;  /* 0x0000001003033212 */ /* 0x008fc600078e3cff */
[----:B------:R-:W3:Y:S01]  /*0670*/  @P6 LDG.E R16, desc[UR8][R10.64+0x78] ;  /* 0x000078080a106981 */ /* 0x000ee2000c1e1900 */
[----:B----4-:R-:W-:-:S03]  /*0680*/  @P4 LOP3.LUT R3, R3, R14, RZ, 0x3c, !PT ;  /* 0x0000000e03034212 */ /* 0x010fc600078e3cff */
[----:B------:R-:W4:Y:S01]  /*0690*/  @P5 LDG.E R14, desc[UR8][R10.64+0x6c] ;  /* 0x00006c080a0e5981 */ /* 0x000f22000c1e1900 */
[----:B------:R-:W-:Y:S02]  /*06a0*/  @P4 LOP3.LUT R7, R7, R20, RZ, 0x3c, !PT ;  /* 0x0000001407074212 */ /* 0x000fe400078e3cff */
[----:B------:R-:W-:Y:S01]  /*06b0*/  @P5 LOP3.LUT R3, R3, R22, RZ, 0x3c, !PT ;  /* 0x0000001603035212 */ /* 0x000fe200078e3cff */
[----:B------:R-:W2:Y:S04]  /*06c0*/  @P0 LDG.E R20, desc[UR8][R10.64+0x8c] ;  /* 0x00008c080a140981 */ /* 0x000ea8000c1e1900 */
[----:B------:R-:W2:Y:S01]  /*06d0*/  @P0 LDG.E R22, desc[UR8][R10.64+0x94] ;  /* 0x000094080a160981 */ /* 0x000ea2000c1e1900 */
[----:B------:R-:W-:Y:S02]  /*06e0*/  @P5 LOP3.LUT R6, R6, R27, RZ, 0x3c, !PT ;  /* 0x0000001b06065212 */ /* 0x000fe400078e3cff */
[----:B------:R-:W-:-:S02]  /*06f0*/  @P5 LOP3.LUT R4, R4, R15, RZ, 0x3c, !PT ;  /* 0x0000000f04045212 */ /* 0x000fc400078e3cff */
[----:B------:R-:W-:Y:S02]  /*0700*/  @P6 LOP3.LUT R6, R6, R17, RZ, 0x3c, !PT ;  /* 0x0000001106066212 */ /* 0x000fe400078e3cff */
[----:B------:R-:W-:Y:S02]  /*0710*/  @P6 LOP3.LUT R4, R4, R19, RZ, 0x3c, !PT ;  /* 0x0000001304046212 */ /* 0x000fe400078e3cff */
[----:B------:R-:W-:Y:S02]  /*0720*/  @P0 LOP3.LUT R6, R6, R23, RZ, 0x3c, !PT ;  /* 0x0000001706060212 */ /* 0x000fe400078e3cff */
[----:B------:R-:W-:Y:S02]  /*0730*/  @P0 LOP3.LUT R4, R4, R25, RZ, 0x3c, !PT ;  /* 0x0000001904040212 */ /* 0x000fe400078e3cff */
[----:B------:R-:W-:Y:S02]  /*0740*/  @P0 LOP3.LUT R5, R5, R24, RZ, 0x3c, !PT ;  /* 0x0000001805050212 */ /* 0x000fe400078e3cff */
[----:B---3--:R-:W-:-:S02]  /*0750*/  @P6 LOP3.LUT R3, R3, R16, RZ, 0x3c, !PT ;  /* 0x0000001003036212 */ /* 0x008fc400078e3cff */
[----:B----4-:R-:W-:-:S04]  /*0760*/  @P5 LOP3.LUT R7, R7, R14, RZ, 0x3c, !PT ;  /* 0x0000000e07075212 */ /* 0x010fc800078e3cff */
[----:B--2---:R-:W-:Y:S02]  /*0770*/  @P6 LOP3.LUT R7, R7, R18, RZ, 0x3c, !PT ;  /* 0x0000001207076212 */ /* 0x004fe400078e3cff */
[----:B------:R-:W-:Y:S02]  /*0780*/  @P0 LOP3.LUT R3, R3, R20, RZ, 0x3c, !PT ;  /* 0x0000001403030212 */ /* 0x000fe400078e3cff */
[----:B------:R-:W-:Y:S02]  /*0790*/  @P0 LOP3.LUT R7, R7, R22, RZ, 0x3c, !PT ;  /* 0x0000001607070212 */ /* 0x000fe400078e3cff */
[----:B------:R-:W-:-:S13]  /*07a0*/  R2P PR, R21.B1, 0x7f ;  /* 0x0000007f15007804 */ /* 0x000fda0000001000 */
[----:B------:R-:W2:Y:S04]  /*07b0*/  @P0 LDG.E R15, desc[UR8][R10.64+0xa4] ;  /* 0x0000a4080a0f0981 */ /* 0x000ea8000c1e1900 */
[----:B------:R-:W3:Y:S04]  /*07c0*/  @P0 LDG.E R18, desc[UR8][R10.64+0xb0] ;  /* 0x0000b0080a120981 */ /* 0x000ee8000c1e1900 */
[----:B------:R-:W4:Y:S04]  /*07d0*/  @P0 LDG.E R14, desc[UR8][R10.64+0xa0] ;  /* 0x0000a0080a0e0981 */ /* 0x000f28000c1e1900 */
        /* <DEDUP_REMOVED lines=16> */
[----:B------:R-:W-:-:S03]  /*08e0*/  @P0 LOP3.LUT R7, R7, R16, RZ, 0x3c, !PT ;  /* 0x0000001007070212 */ /* 0x000fc600078e3cff */
[----:B------:R-:W4:Y:S01]  /*08f0*/  @P5 LDG.E R16, desc[UR8][R10.64+0x104] ;  /* 0x000104080a105981 */ /* 0x000f22000c1e1900 */
[----:B------:R-:W-:-:S03]  /*0900*/  @P0 LOP3.LUT R4, R4, R17, RZ, 0x3c, !PT ;  /* 0x0000001104040212 */ /* 0x000fc600078e3cff */
[----:B------:R-:W4:Y:S01]  /*0910*/  @P3 LDG.E R17, desc[UR8][R10.64+0xe0] ;  /* 0x0000e0080a113981 */ /* 0x000f22000c1e1900 */
[----:B------:R-:W-:-:S03]  /*0920*/  @P1 LOP3.LUT R5, R5, R24, RZ, 0x3c, !PT ;  /* 0x0000001805051212 */ /* 0x000fc600078e3cff */
[----:B------:R-:W4:Y:S01]  /*0930*/  @P4 LDG.E R24, desc[UR8][R10.64+0xf0] ;  /* 0x0000f0080a184981 */ /* 0x000f22000c1e1900 */
[----:B------:R-:W-:Y:S02]  /*0940*/  LOP3.LUT P0, RZ, R21, 0x8000, RZ, 0xc0, !PT ;  /* 0x0000800015ff7812 */ /* 0x000fe4000780c0ff */
[----:B------:R-:W-:Y:S01]  /*0950*/  @P1 LOP3.LUT R3, R3, R20, RZ, 0x3c, !PT ;  /* 0x0000001403031212 */ /* 0x000fe200078e3cff */
[----:B------:R-:W4:Y:S01]  /*0960*/  @P4 LDG.E R21, desc[UR8][R10.64+0xf4] ;  /* 0x0000f4080a154981 */ /* 0x000f22000c1e1900 */
[----:B------:R-:W-:-:S03]  /*0970*/  @P1 LOP3.LUT R6, R6, R19, RZ, 0x3c, !PT ;  /* 0x0000001306061212 */ /* 0x000fc600078e3cff */
        /* <DEDUP_REMOVED lines=8> */
[----:B------:R-:W4:Y:S04]  /*0a00*/  @P4 LDG.E R23, desc[UR8][R10.64+0xfc] ;  /* 0x0000fc080a174981 */ /* 0x000f28000c1e1900 */
[----:B------:R-:W4:Y:S01]  /*0a10*/  @P4 LDG.E R28, desc[UR8][R10.64+0x100] ;  /* 0x000100080a1c4981 */ /* 0x000f22000c1e1900 */
[----:B--2---:R-:W-:-:S03]  /*0a20*/  @P2 LOP3.LUT R4, R4, R15, RZ, 0x3c, !PT ;  /* 0x0000000f04042212 */ /* 0x004fc600078e3cff */
[----:B------:R-:W2:Y:S01]  /*0a30*/  @P5 LDG.E R15, desc[UR8][R10.64+0x108] ;  /* 0x000108080a0f5981 */ /* 0x000ea2000c1e1900 */
[----:B------:R-:W-:Y:S02]  /*0a40*/  @P2 LOP3.LUT R6, R6, R25, RZ, 0x3c, !PT ;  /* 0x0000001906062212 */ /* 0x000fe400078e3cff */
[----:B---3--:R-:W-:Y:S02]  /*0a50*/  @P3 LOP3.LUT R3, R3, R18, RZ, 0x3c, !PT ;  /* 0x0000001203033212 */ /* 0x008fe400078e3cff */
[----:B------:R-:W3:Y:S01]  /*0a60*/  @P5 LDG.E R18, desc[UR8][R10.64+0x114] ;  /* 0x000114080a125981 */ /* 0x000ee2000c1e1900 */
[----:B----4-:R-:W-:-:S03]  /*0a70*/  @P2 LOP3.LUT R5, R5, R14, RZ, 0x3c, !PT ;  /* 0x0000000e05052212 */ /* 0x010fc600078e3cff */
[----:B------:R-:W4:Y:S01]  /*0a80*/  @P5 LDG.E R14, desc[UR8][R10.64+0x10c] ;  /* 0x00010c080a0e5981 */ /* 0x000f22000c1e1900 */
[----:B------:R-:W-:-:S03]  /*0a90*/  @P3 LOP3.LUT R6, R6, R17, RZ, 0x3c, !PT ;  /* 0x0000001106063212 */ /* 0x000fc600078e3cff */
[----:B------:R-:W3:Y:S01]  /*0aa0*/  @P5 LDG.E R17, desc[UR8][R10.64+0x110] ;  /* 0x000110080a115981 */ /* 0x000ee2000c1e1900 */
[----:B------:R-:W-:-:S03]  /*0ab0*/  @P4 LOP3.LUT R3, R3, R24, RZ, 0x3c, !PT ;  /* 0x0000001803034212 */ /* 0x000fc600078e3cff */
[----:B------:R-:W3:Y:S01]  /*0ac0*/  @P0 LDG.E R24, desc[UR8][R10.64+0x12c] ;  /* 0x00012c080a180981 */ /* 0x000ee2000c1e1900 */
[----:B------:R-:W-:Y:S02]  /*0ad0*/  @P4 LOP3.LUT R6, R6, R21, RZ, 0x3c, !PT ;  /* 0x0000001506064212 */ /* 0x000fe400078e3cff */
[----:B------:R-:W-:Y:S01]  /*0ae0*/  @P5 LOP3.LUT R3, R3, R16, RZ, 0x3c, !PT ;  /* 0x0000001003035212 */ /* 0x000fe200078e3cff */
[----:B------:R-:W3:Y:S01]  /*0af0*/  @P6 LDG.E R21, desc[UR8][R10.64+0x124] ;  /* 0x000124080a156981 */ /* 0x000ee2000c1e1900 */
[----:B------:R-:W-:-:S03]  /*0b00*/  @P3 LOP3.LUT R7, R7, R20, RZ, 0x3c, !PT ;  /* 0x0000001407073212 */ /* 0x000fc600078e3cff */
        /* <DEDUP_REMOVED lines=10> */
[----:B------:R-:W3:Y:S04]  /*0bb0*/  @P0 LDG.E R28, desc[UR8][R10.64+0x13c] ;  /* 0x00013c080a1c0981 */ /* 0x000ee8000c1e1900 */
[----:B------:R-:W3:Y:S01]  /*0bc0*/  @P0 LDG.E R23, desc[UR8][R10.64+0x138] ;  /* 0x000138080a170981 */ /* 0x000ee2000c1e1900 */
[----:B--2---:R-:W-:-:S03]  /*0bd0*/  @P5 LOP3.LUT R6, R6, R15, RZ, 0x3c, !PT ;  /* 0x0000000f06065212 */ /* 0x004fc600078e3cff */
[----:B------:R-:W2:Y:S01]  /*0be0*/  @P0 LDG.E R15, desc[UR8][R10.64+0x130] ;  /* 0x000130080a0f0981 */ /* 0x000ea2000c1e1900 */
[----:B------:R-:W-:-:S05]  /*0bf0*/  VIADD R13, R13, 0x10 ;  /* 0x000000100d0d7836 */ /* 0x000fca0000000000 */
[----:B------:R-:W-:Y:S02]  /*0c00*/  ISETP.NE.AND P1, PT, R13, 0x20, PT ;  /* 0x000000200d00780c */ /* 0x000fe40003f25270 */
[----:B----4-:R-:W-:Y:S02]  /*0c10*/  @P5 LOP3.LUT R7, R7, R14, RZ, 0x3c, !PT ;  /* 0x0000000e07075212 */ /* 0x010fe400078e3cff */
[----:B---3--:R-:W-:Y:S02]  /*0c20*/  @P5 LOP3.LUT R5, R5, R18, RZ, 0x3c, !PT ;  /* 0x0000001205055212 */ /* 0x008fe400078e3cff */
[----:B------:R-:W-:-:S04]  /*0c30*/  @P5 LOP3.LUT R4, R4, R17, RZ, 0x3c, !PT ;  /* 0x0000001104045212 */ /* 0x000fc800078e3cff */
[----:B------:R-:W-:Y:S02]  /*0c40*/  @P6 LOP3.LUT R4, R4, R21, RZ, 0x3c, !PT ;  /* 0x0000001504046212 */ /* 0x000fe400078e3cff */
[----:B------:R-:W-:Y:S02]  /*0c50*/  @P6 LOP3.LUT R3, R3, R20, RZ, 0x3c, !PT ;  /* 0x0000001403036212 */ /* 0x000fe400078e3cff */
[----:B------:R-:W-:Y:S02]  /*0c60*/  @P6 LOP3.LUT R6, R6, R19, RZ, 0x3c, !PT ;  /* 0x0000001306066212 */ /* 0x000fe400078e3cff */
[----:B------:R-:W-:Y:S02]  /*0c70*/  @P6 LOP3.LUT R7, R7, R16, RZ, 0x3c, !PT ;  /* 0x0000001007076212 */ /* 0x000fe400078e3cff */
[----:B------:R-:W-:Y:S02]  /*0c80*/  @P6 LOP3.LUT R5, R5, R22, RZ, 0x3c, !PT ;  /* 0x0000001605056212 */ /* 0x000fe400078e3cff */
[----:B------:R-:W-:-:S02]  /*0c90*/  @P0 LOP3.LUT R3, R3, R24, RZ, 0x3c, !PT ;  /* 0x0000001803030212 */ /* 0x000fc400078e3cff */
[----:B------:R-:W-:Y:S02]  /*0ca0*/  @P0 LOP3.LUT R7, R7, R26, RZ, 0x3c, !PT ;  /* 0x0000001a07070212 */ /* 0x000fe400078e3cff */
[----:B------:R-:W-:Y:S02]  /*0cb0*/  @P0 LOP3.LUT R5, R5, R28, RZ, 0x3c, !PT ;  /* 0x0000001c05050212 */ /* 0x000fe400078e3cff */
[----:B------:R-:W-:Y:S02]  /*0cc0*/  @P0 LOP3.LUT R4, R4, R23, RZ, 0x3c, !PT ;  /* 0x0000001704040212 */ /* 0x000fe400078e3cff */
[----:B--2---:R-:W-:Y:S01]  /*0cd0*/  @P0 LOP3.LUT R6, R6, R15, RZ, 0x3c, !PT ;  /* 0x0000000f06060212 */ /* 0x004fe200078e3cff */
[----:B------:R-:W-:Y:S06]  /*0ce0*/  @P1 BRA `(.L_x_2) ;  /* 0xfffffff400481947 */ /* 0x000fec000383ffff */
[----:B------:R-:W-:-:S05]  /*0cf0*/  VIADD R2, R2, 0x1 ;  /* 0x0000000102027836 */ /* 0x000fca0000000000 */
[----:B------:R-:W-:-:S13]  /*0d00*/  ISETP.NE.AND P0, PT, R2, 0x5, PT ;  /* 0x000000050200780c */ /* 0x000fda0003f05270 */
[----:B------:R-:W-:Y:S05]  /*0d10*/  @P0 BRA `(.L_x_3) ;  /* 0xfffffff400300947 */ /* 0x000fea000383ffff */
[----:B------:R0:W-:Y:S01]  /*0d20*/  STL.64 [R1+0x8], R6 ;  /* 0x0000080601007387 */ /* 0x0001e20000100a00 */
[----:B------:R-:W-:-:S03]  /*0d30*/  ULOP3.LUT UR7, UR6, 0x3, URZ, 0xc0, !UPT ;  /* 0x0000000306077892 */ /* 0x000fc6000f8ec0ff */
[----:B------:R0:W-:Y:S01]  /*0d40*/  STL.64 [R1+0x10], R4 ;  /* 0x0000100401007387 */ /* 0x0001e20000100a00 */
[----:B------:R-:W-:-:S03]  /*0d50*/  UISETP.NE.U32.AND UP0, UPT, UR7, 0x1, UPT ;  /* 0x000000010700788c */ /* 0x000fc6000bf05070 */
[----:B------:R0:W-:Y:S01]  /*0d60*/  STL [R1+0x4], R3 ;  /* 0x0000040301007387 */ /* 0x0001e20000100800 */
[----:B------:R-:W-:-:S09]  /*0d70*/  UISETP.NE.AND.EX UP0, UPT, URZ, URZ, UPT, UP0 ;  /* 0x000000ffff00728c */ /* 0x000fd2000bf05300 */
[----:B0-----:R-:W-:Y:S05]  /*0d80*/  BRA.U !UP0, `(.L_x_1) ;  /* 0x0000001508e07547 */ /* 0x001fea000b800000 */
[----:B------:R-:W-:Y:S02]  /*0d90*/  CS2R R2, SRZ ;  /* 0x0000000000027805 */ /* 0x000fe4000001ff00 */
[----:B------:R-:W-:Y:S02]  /*0da0*/  CS2R R4, SRZ ;  /* 0x0000000000047805 */ /* 0x000fe4000001ff00 */
[----:B------:R-:W-:-:S07]  /*0db0*/  CS2R R6, SRZ ;  /* 0x0000000000067805 */ /* 0x000fce000001ff00 */
.L_x_5:
[----:B------:R-:W-:-:S06]  /*0dc0*/  IMAD R12, R2, 0x4, R1 ;  /* 0x00000004020c7824 */ /* 0x000fcc00078e0201 */
[----:B------:R-:W5:Y:S01]  /*0dd0*/  LDL R12, [R12+0x4] ;  /* 0x000004000c0c7983 */ /* 0x000f620000100800 */
[----:B------:R-:W-:-:S07]  /*0de0*/  IMAD.MOV.U32 R13, RZ, RZ, RZ ;  /* 0x000000ffff0d7224 */ /* 0x000fce00078e00ff */
.L_x_4:
        /* <DEDUP_REMOVED lines=179> */
[----:B------:R0:W-:Y:S01]  /*1920*/  STL [R1+0x4], R3 ;  /* 0x0000040301007387 */ /* 0x0001e20000100800 */
[----:B------:R-:W-:-:S03]  /*1930*/  UISETP.NE.U32.AND UP0, UPT, UR7, 0x3, UPT ;  /* 0x000000030700788c */ /* 0x000fc6000bf05070 */
[----:B------:R0:W-:Y:S01]  /*1940*/  STL.64 [R1+0x10], R4 ;  /* 0x0000100401007387 */ /* 0x0001e20000100a00 */
[----:B------:R-:W-:-:S09]  /*1950*/  UISETP.NE.AND.EX UP0, UPT, URZ, URZ, UPT, UP0 ;  /* 0x000000ffff00728c */ /* 0x000fd2000bf05300 */
[----:B------:R-:W-:Y:S05]  /*1960*/  BRA.U UP0, `(.L_x_1) ;  /* 0x0000000900e87547 */ /* 0x000fea000b800000 */
[----:B0-----:R-:W-:Y:S02]  /*1970*/  CS2R R2, SRZ ;  /* 0x0000000000027805 */ /* 0x001fe4000001ff00 */
[----:B------:R-:W-:Y:S02]  /*1980*/  CS2R R4, SRZ ;  /* 0x0000000000047805 */ /* 0x000fe4000001ff00 */
[----:B------:R-:W-:-:S07]  /*1990*/  CS2R R6, SRZ ;  /* 0x0000000000067805 */ /* 0x000fce000001ff00 */
.L_x_7:
[----:B------:R-:W-:-:S06]  /*19a0*/  IMAD R12, R2, 0x4, R1 ;  /* 0x00000004020c7824 */ /* 0x000fcc00078e0201 */
[----:B------:R-:W5:Y:S01]  /*19b0*/  LDL R12, [R12+0x4] ;  /* 0x000004000c0c7983 */ /* 0x000f620000100800 */
[----:B------:R-:W-:-:S07]  /*19c0*/  IMAD.MOV.U32 R13, RZ, RZ, RZ ;  /* 0x000000ffff0d7224 */ /* 0x000fce00078e00ff */
.L_x_6:
        /* <DEDUP_REMOVED lines=177> */
[----:B------:R2:W-:Y:S04]  /*24e0*/  STL.64 [R1+0x8], R6 ;  /* 0x0000080601007387 */ /* 0x0005e80000100a00 */
[----:B------:R2:W-:Y:S04]  /*24f0*/  STL [R1+0x4], R3 ;  /* 0x0000040301007387 */ /* 0x0005e80000100800 */
[----:B------:R2:W-:Y:S02]  /*2500*/  STL.64 [R1+0x10], R4 ;  /* 0x0000100401007387 */ /* 0x0005e40000100a00 */
.L_x_1:
[----:B------:R-:W-:Y:S01]  /*2510*/  UISETP.GT.U32.AND UP0, UPT, UR6, 0x3, UPT ;  /* 0x000000030600788c */ /* 0x000fe2000bf04070 */
[----:B------:R-:W-:Y:S01]  /*2520*/  VIADD R0, R0, 0x1 ;  /* 0x0000000100007836 */ /* 0x000fe20000000000 */
[----:B------:R-:W-:Y:S02]  /*2530*/  USHF.R.U32.HI UR7, URZ, 0x2, UR4 ;  /* 0x00000002ff077899 */ /* 0x000fe40008011604 */
[----:B------:R-:W-:Y:S02]  /*2540*/  UISETP.GT.U32.AND.EX UP0, UPT, UR4, URZ, UPT, UP0 ;  /* 0x000000ff0400728c */ /* 0x000fe4000bf04100 */
[----:B------:R-:W-:-:S03]  /*2550*/  USHF.R.U64 UR6, UR6, 0x2, UR4 ;  /* 0x0000000206067899 */ /* 0x000fc60008001204 */
[----:B------:R-:W-:-:S04]  /*2560*/  UMOV UR4, UR7 ;  /* 0x0000000700047c82 */ /* 0x000fc80008000000 */
[----:B------:R-:W-:Y:S05]  /*2570*/  BRA.U UP0, `(.L_x_8) ;  /* 0xffffffd900f47547 */ /* 0x000fea000b83ffff */
.L_x_0:
[----:B012---:R-:W0:Y:S01]  /*2580*/  LDC R4, c[0x0][0x38c] ;  /* 0x0000e300ff047b82 */ /* 0x007e220000000800 */
[----:B------:R-:W-:-:S04]  /*2590*/  SHF.R.U32.HI R0, RZ, 0x2, R3 ;  /* 0x00000002ff007819 */ /* 0x000fc80000011603 */
[----:B------:R-:W-:Y:S01]  /*25a0*/  LOP3.LUT R0, R0, R3, RZ, 0x3c, !PT ;  /* 0x0000000300007212 */ /* 0x000fe200078e3cff */
[----:B------:R-:W-:-:S04]  /*25b0*/  IMAD.SHL.U32 R3, R5, 0x10, RZ ;  /* 0x0000001005037824 */ /* 0x000fc800078e00ff */
[----:B------:R-:W-:-:S05]  /*25c0*/  IMAD.SHL.U32 R2, R0, 0x2, RZ ;  /* 0x0000000200027824 */ /* 0x000fca00078e00ff */
[----:B------:R-:W-:Y:S01]  /*25d0*/  LOP3.LUT R2, R0, R2, R3, 0x96, !PT ;  /* 0x0000000200027212 */ /* 0x000fe200078e9603 */
[----:B------:R-:W-:-:S03]  /*25e0*/  IMAD.MOV.U32 R3, RZ, RZ, 0x3a83126f ;  /* 0x3a83126fff037424 */ /* 0x000fc600078e00ff */
[----:B------:R-:W-:Y:S02]  /*25f0*/  LOP3.LUT R2, R2, R5, RZ, 0x3c, !PT ;  /* 0x0000000502027212 */ /* 0x000fe400078e3cff */
[----:B0-----:R-:W-:-:S05]  /*2600*/  LOP3.LUT R4, R4, 0xaad26b49, RZ, 0x3c, !PT ;  /* 0xaad26b4904047812 */ /* 0x001fca00078e3cff */
[----:B------:R-:W-:Y:S02]  /*2610*/  IMAD R7, R4, 0x4182bed5, RZ ;  /* 0x4182bed504077824 */ /* 0x000fe400078e02ff */
[----:B------:R-:W-:-:S03]  /*2620*/  IMAD.MOV.U32 R4, RZ, RZ, 0x447a0000 ;  /* 0x447a0000ff047424 */ /* 0x000fc600078e00ff */
[----:B------:R-:W-:Y:S01]  /*2630*/  IADD3 R0, PT, PT, R7, -0x26039c23, R2 ;  /* 0xd9fc63dd07007810 */ /* 0x000fe20007ffe002 */
[----:B------:R-:W-:-:S03]  /*2640*/  FFMA R2, R3, -R4, 1 ;  /* 0x3f80000003027423 */ /* 0x000fc60000000804 */
[----:B------:R-:W-:Y:S01]  /*2650*/  I2FP.F32.U32 R0, R0 ;  /* 0x0000000000007245 */ /* 0x000fe20000201000 */
[----:B------:R-:W-:-:S03]  /*2660*/  FFMA R3, R2, R3, 0.0010000000474974513054 ;  /* 0x3a83126f02037423 */ /* 0x000fc60000000003 */
[----:B------:R-:W0:Y:S01]  /*2670*/  FCHK P0, R0, 1000 ;  /* 0x447a000000007902 */ /* 0x000e220000000000 */
[----:B------:R-:W-:-:S04]  /*2680*/  FFMA R2, R0, R3, RZ ;  /* 0x0000000300027223 */ /* 0x000fc800000000ff */
[----:B------:R-:W-:-:S04]  /*2690*/  FFMA R4, R2, -1000, R0 ;  /* 0xc47a000002047823 */ /* 0x000fc80000000000 */
[----:B------:R-:W-:Y:S01]  /*26a0*/  FFMA R5, R3, R4, R2 ;  /* 0x0000000403057223 */ /* 0x000fe20000000002 */
[----:B0-----:R-:W-:Y:S06]  /*26b0*/  @!P0 BRA `(.L_x_9) ;  /* 0x0000000000088947 */ /* 0x001fec0003800000 */
[----:B------:R-:W-:-:S07]  /*26c0*/  MOV R2, 0x26e0 ;  /* 0x000026e000027802 */ /* 0x000fce0000000f00 */
[----:B------:R-:W-:Y:S05]  /*26d0*/  CALL.REL.NOINC `($__internal_0_$__cuda_sm3x_div_rn_noftz_f32_slowpath) ;  /* 0x00000000001c7944 */ /* 0x000fea0003c00000 */
.L_x_9:
[----:B------:R-:W0:Y:S01]  /*26e0*/  S2R R7, SR_TID.X ;  /* 0x0000000000077919 */ /* 0x000e220000002100 */
[----:B------:R-:W0:Y:S08]  /*26f0*/  LDC R0, c[0x0][0x360] ;  /* 0x0000d800ff007b82 */ /* 0x000e300000000800 */
[----:B------:R-:W1:Y:S01]  /*2700*/  LDC.64 R2, c[0x0][0x380] ;  /* 0x0000e000ff027b82 */ /* 0x000e620000000a00 */
[----:B0-----:R-:W-:-:S04]  /*2710*/  IMAD R7, R0, UR5, R7 ;  /* 0x0000000500077c24 */ /* 0x001fc8000f8e0207 */
[----:B-1----:R-:W-:-:S05]  /*2720*/  IMAD.WIDE R2, R7, 0x4, R2 ;  /* 0x0000000407027825 */ /* 0x002fca00078e0202 */
[----:B------:R-:W-:Y:S01]  /*2730*/  STG.E desc[UR8][R2.64], R5 ;  /* 0x0000000502007986 */ /* 0x000fe2000c101908 */
[----:B------:R-:W-:Y:S05]  /*2740*/  EXIT ;  /* 0x000000000000794d */ /* 0x000fea0003800000 */
        .weak           $__internal_0_$__cuda_sm3x_div_rn_noftz_f32_slowpath
        .type           $__internal_0_$__cuda_sm3x_div_rn_noftz_f32_slowpath,@function
        .size           $__internal_0_$__cuda_sm3x_div_rn_noftz_f32_slowpath,(.L_x_19 - $__internal_0_$__cuda_sm3x_div_rn_noftz_f32_slowpath)
$__internal_0_$__cuda_sm3x_div_rn_noftz_f32_slowpath:
[----:B------:R-:W-:-:S04]  /*2750*/  SHF.R.U32.HI R3, RZ, 0x17, R0 ;  /* 0x00000017ff037819 */ /* 0x000fc80000011600 */
[----:B------:R-:W-:Y:S01]  /*2760*/  LOP3.LUT R5, R3, 0xff, RZ, 0xc0, !PT ;  /* 0x000000ff03057812 */ /* 0x000fe200078ec0ff */
[----:B------:R-:W-:-:S04]  /*2770*/  IMAD.MOV.U32 R3, RZ, RZ, R0 ;  /* 0x000000ffff037224 */ /* 0x000fc800078e0000 */
[----:B------:R-:W-:-:S05]  /*2780*/  VIADD R6, R5, 0xffffffff ;  /* 0xffffffff05067836 */ /* 0x000fca0000000000 */
[----:B------:R-:W-:-:S13]  /*2790*/  ISETP.GT.U32.OR P0, PT, R6, 0xfd, !PT ;  /* 0x000000fd0600780c */ /* 0x000fda0007f04470 */
[----:B------:R-:W-:Y:S01]  /*27a0*/  @!P0 IMAD.MOV.U32 R4, RZ, RZ, RZ ;  /* 0x000000ffff048224 */ /* 0x000fe200078e00ff */
[----:B------:R-:W-:Y:S06]  /*27b0*/  @!P0 BRA `(.L_x_10) ;  /* 0x00000000003c8947 */ /* 0x000fec0003800000 */
[----:B------:R-:W-:-:S13]  /*27c0*/  FSETP.GTU.FTZ.AND P0, PT, |R0|, +INF , PT ;  /* 0x7f8000000000780b */ /* 0x000fda0003f1c200 */
[----:B------:R-:W-:Y:S05]  /*27d0*/  @P0 BRA `(.L_x_11) ;  /* 0x0000000400280947 */ /* 0x000fea0003800000 */
[----:B------:R-:W-:-:S05]  /*27e0*/  IMAD.MOV.U32 R4, RZ, RZ, 0x447a0000 ;  /* 0x447a0000ff047424 */ /* 0x000fca00078e00ff */
[----:B------:R-:W-:-:S13]  /*27f0*/  LOP3.LUT P0, RZ, R4, 0x7fffffff, R3, 0xc8, !PT ;  /* 0x7fffffff04ff7812 */ /* 0x000fda000780c803 */
[----:B------:R-:W-:Y:S05]  /*2800*/  @!P0 BRA `(.L_x_12) ;  /* 0x0000000400148947 */ /* 0x000fea0003800000 */
[----:B------:R-:W-:-:S13]  /*2810*/  LOP3.LUT P0, RZ, R3, 0x7fffffff, RZ, 0xc0, !PT ;  /* 0x7fffffff03ff7812 */ /* 0x000fda000780c0ff */
[----:B------:R-:W-:Y:S05]  /*2820*/  @!P0 BRA `(.L_x_13) ;  /* 0x0000000400048947 */ /* 0x000fea0003800000 */
[----:B------:R-:W-:Y:S02]  /*2830*/  FSETP.NEU.FTZ.AND P1, PT, |R0|, +INF , PT ;  /* 0x7f8000000000780b */ /* 0x000fe40003f3d200 */
[----:B------:R-:W-:-:S04]  /*2840*/  LOP3.LUT P0, RZ, R4, 0x7fffffff, RZ, 0xc0, !PT ;  /* 0x7fffffff04ff7812 */ /* 0x000fc8000780c0ff */
[----:B------:R-:W-:-:S13]  /*2850*/  PLOP3.LUT P0, PT, P1, P0, PT, 0x2f, 0xf2 ;  /* 0x0000000000f2781c */ /* 0x000fda0000f00577 */
[----:B------:R-:W-:Y:S05]  /*2860*/  @P0 BRA `(.L_x_14) ;  /* 0x0000000000e80947 */ /* 0x000fea0003800000 */
[----:B------:R-:W-:-:S13]  /*2870*/  ISETP.GE.AND P0, PT, R6, RZ, PT ;  /* 0x000000ff0600720c */ /* 0x000fda0003f06270 */
[----:B------:R-:W-:Y:S02]  /*2880*/  @P0 IMAD.MOV.U32 R4, RZ, RZ, RZ ;  /* 0x000000ffff040224 */ /* 0x000fe400078e00ff */
[----:B------:R-:W-:Y:S01]  /*2890*/  @!P0 FFMA R3, R0, 1.84467440737095516160e+19, RZ ;  /* 0x5f80000000038823 */ /* 0x000fe200000000ff */
[----:B------:R-:W-:-:S07]  /*28a0*/  @!P0 IMAD.MOV.U32 R4, RZ, RZ, -0x40 ;  /* 0xffffffc0ff048424 */ /* 0x000fce00078e00ff */
.L_x_10:
[----:B------:R-:W-:Y:S01]  /*28b0*/  UMOV UR4, 0x447a0000 ;  /* 0x447a000000047882 */ /* 0x000fe20000000000 */
[----:B------:R-:W-:Y:S01]  /*28c0*/  VIADD R5, R5, 0xffffff81 ;  /* 0xffffff8105057836 */ /* 0x000fe20000000000 */
[----:B------:R-:W-:-:S03]  /*28d0*/  UIADD3 UR4, UPT, UPT, UR4, -0x4800000, URZ ;  /* 0xfb80000004047890 */ /* 0x000fc6000fffe0ff */
[----:B------:R-:W-:Y:S01]  /*28e0*/  IMAD R0, R5, -0x800000, R3 ;  /* 0xff80000005007824 */ /* 0x000fe200078e0203 */
[----:B------:R-:W-:Y:S02]  /*28f0*/  IADD3 R4, PT, PT, R4, -0x9, R5 ;  /* 0xfffffff704047810 */ /* 0x000fe40007ffe005 */
[----:B------:R-:W-:-:S03]  /*2900*/  FADD.FTZ R7, -RZ, -UR4 ;  /* 0x80000004ff077e21 */ /* 0x000fc60008010100 */
[----:B------:R-:W0:Y:S02]  /*2910*/  MUFU.RCP R6, UR4 ;  /* 0x0000000400067d08 */ /* 0x000e240008001000 */
[----:B0-----:R-:W-:-:S04]  /*2920*/  FFMA R9, R6, R7, 1 ;  /* 0x3f80000006097423 */ /* 0x001fc80000000007 */
[----:B------:R-:W-:-:S04]  /*2930*/  FFMA R9, R6, R9, R6 ;  /* 0x0000000906097223 */ /* 0x000fc80000000006 */
[----:B------:R-:W-:-:S04]  /*2940*/  FFMA R6, R0, R9, RZ ;  /* 0x0000000900067223 */ /* 0x000fc800000000ff */
[----:B------:R-:W-:-:S04]  /*2950*/  FFMA R3, R7, R6, R0 ;  /* 0x0000000607037223 */ /* 0x000fc80000000000 */
[----:B------:R-:W-:-:S04]  /*2960*/  FFMA R6, R9, R3, R6 ;  /* 0x0000000309067223 */ /* 0x000fc80000000006 */
[----:B------:R-:W-:-:S04]  /*2970*/  FFMA R7, R7, R6, R0 ;  /* 0x0000000607077223 */ /* 0x000fc80000000000 */
[----:B------:R-:W-:-:S05]  /*2980*/  FFMA R3, R9, R7, R6 ;  /* 0x0000000709037223 */ /* 0x000fca0000000006 */
[----:B------:R-:W-:-:S04]  /*2990*/  SHF.R.U32.HI R0, RZ, 0x17, R3 ;  /* 0x00000017ff007819 */ /* 0x000fc80000011603 */
[----:B------:R-:W-:-:S05]  /*29a0*/  LOP3.LUT R0, R0, 0xff, RZ, 0xc0, !PT ;  /* 0x000000ff00007812 */ /* 0x000fca00078ec0ff */
[----:B------:R-:W-:-:S04]  /*29b0*/  IMAD.IADD R8, R0, 0x1, R4 ;  /* 0x0000000100087824 */ /* 0x000fc800078e0204 */
[----:B------:R-:W-:-:S05]  /*29c0*/  VIADD R0, R8, 0xffffffff ;  /* 0xffffffff08007836 */ /* 0x000fca0000000000 */
[----:B------:R-:W-:-:S13]  /*29d0*/  ISETP.GE.U32.AND P0, PT, R0, 0xfe, PT ;  /* 0x000000fe0000780c */ /* 0x000fda0003f06070 */
[----:B------:R-:W-:Y:S05]  /*29e0*/  @!P0 BRA `(.L_x_15) ;  /* 0x0000000000808947 */ /* 0x000fea0003800000 */
[----:B------:R-:W-:-:S13]  /*29f0*/  ISETP.GT.AND P0, PT, R8, 0xfe, PT ;  /* 0x000000fe0800780c */ /* 0x000fda0003f04270 */
[----:B------:R-:W-:Y:S05]  /*2a00*/  @P0 BRA `(.L_x_16) ;  /* 0x00000000006c0947 */ /* 0x000fea0003800000 */
[----:B------:R-:W-:-:S13]  /*2a10*/  ISETP.GE.AND P0, PT, R8, 0x1, PT ;  /* 0x000000010800780c */ /* 0x000fda0003f06270 */
[----:B------:R-:W-:Y:S05]  /*2a20*/  @P0 BRA `(.L_x_17) ;  /* 0x0000000000980947 */ /* 0x000fea0003800000 */
[----:B------:R-:W-:Y:S02]  /*2a30*/  ISETP.GE.AND P0, PT, R8, -0x18, PT ;  /* 0xffffffe80800780c */ /* 0x000fe40003f06270 */
[----:B------:R-:W-:-:S11]  /*2a40*/  LOP3.LUT R3, R3, 0x80000000, RZ, 0xc0, !PT ;  /* 0x8000000003037812 */ /* 0x000fd600078ec0ff */
[----:B------:R-:W-:Y:S05]  /*2a50*/  @!P0 BRA `(.L_x_17) ;  /* 0x00000000008c8947 */ /* 0x000fea0003800000 */
[CCC-:B------:R-:W-:Y:S01]  /*2a60*/  FFMA.RZ R0, R9.reuse, R7.reuse, R6.reuse ;  /* 0x0000000709007223 */ /* 0x1c0fe2000000c006 */
[C---:B------:R-:W-:Y:S01]  /*2a70*/  VIADD R5, R8.reuse, 0x20 ;  /* 0x0000002008057836 */ /* 0x040fe20000000000 */
[C---:B------:R-:W-:Y:S02]  /*2a80*/  ISETP.NE.AND P2, PT, R8.reuse, RZ, PT ;  /* 0x000000ff0800720c */ /* 0x040fe40003f45270 */
[----:B------:R-:W-:Y:S02]  /*2a90*/  ISETP.NE.AND P1, PT, R8, RZ, PT ;  /* 0x000000ff0800720c */ /* 0x000fe40003f25270 */
[----:B------:R-:W-:Y:S01]  /*2aa0*/  LOP3.LUT R4, R0, 0x7fffff, RZ, 0xc0, !PT ;  /* 0x007fffff00047812 */ /* 0x000fe200078ec0ff */
[CCC-:B------:R-:W-:Y:S01]  /*2ab0*/  FFMA.RP R0, R9.reuse, R7.reuse, R6.reuse ;  /* 0x0000000709007223 */ /* 0x1c0fe20000008006 */
[----:B------:R-:W-:Y:S01]  /*2ac0*/  FFMA.RM R9, R9, R7, R6 ;  /* 0x0000000709097223 */ /* 0x000fe20000004006 */
[----:B------:R-:W-:Y:S01]  /*2ad0*/  IMAD.MOV R7, RZ, RZ, -R8 ;  /* 0x000000ffff077224 */ /* 0x000fe200078e0a08 */
[----:B------:R-:W-:-:S03]  /*2ae0*/  LOP3.LUT R4, R4, 0x800000, RZ, 0xfc, !PT ;  /* 0x0080000004047812 */ /* 0x000fc600078efcff */
[----:B------:R-:W-:Y:S02]  /*2af0*/  FSETP.NEU.FTZ.AND P0, PT, R0, R9, PT ;  /* 0x000000090000720b */ /* 0x000fe40003f1d000 */
[----:B------:R-:W-:Y:S02]  /*2b00*/  SHF.L.U32 R5, R4, R5, RZ ;  /* 0x0000000504057219 */ /* 0x000fe400000006ff */
[----:B------:R-:W-:Y:S02]  /*2b10*/  SEL R7, R7, RZ, P2 ;  /* 0x000000ff07077207 */ /* 0x000fe40001000000 */
[----:B------:R-:W-:Y:S02]  /*2b20*/  ISETP.NE.AND P1, PT, R5, RZ, P1 ;  /* 0x000000ff0500720c */ /* 0x000fe40000f25270 */
[----:B------:R-:W-:Y:S02]  /*2b30*/  SHF.R.U32.HI R7, RZ, R7, R4 ;  /* 0x00000007ff077219 */ /* 0x000fe40000011604 */
[----:B------:R-:W-:-:S02]  /*2b40*/  PLOP3.LUT P0, PT, P0, P1, PT, 0xf8, 0x8f ;  /* 0x00000000008f781c */ /* 0x000fc40000703f70 */
[----:B------:R-:W-:Y:S02]  /*2b50*/  SHF.R.U32.HI R5, RZ, 0x1, R7 ;  /* 0x00000001ff057819 */ /* 0x000fe40000011607 */
[----:B------:R-:W-:-:S04]  /*2b60*/  SEL R0, RZ, 0x1, !P0 ;  /* 0x00000001ff007807 */ /* 0x000fc80004000000 */
[----:B------:R-:W-:-:S04]  /*2b70*/  LOP3.LUT R0, R0, 0x1, R5, 0xf8, !PT ;  /* 0x0000000100007812 */ /* 0x000fc800078ef805 */
[----:B------:R-:W-:-:S05]  /*2b80*/  LOP3.LUT R0, R0, R7, RZ, 0xc0, !PT ;  /* 0x0000000700007212 */ /* 0x000fca00078ec0ff */
[----:B------:R-:W-:-:S05]  /*2b90*/  IMAD.IADD R0, R5, 0x1, R0 ;  /* 0x0000000105007824 */ /* 0x000fca00078e0200 */
[----:B------:R-:W-:Y:S01]  /*2ba0*/  LOP3.LUT R3, R0, R3, RZ, 0xfc, !PT ;  /* 0x0000000300037212 */ /* 0x000fe200078efcff */
[----:B------:R-:W-:Y:S06]  /*2bb0*/  BRA `(.L_x_17) ;  /* 0x0000000000347947 */ /* 0x000fec0003800000 */
.L_x_16:
[----:B------:R-:W-:-:S04]  /*2bc0*/  LOP3.LUT R3, R3, 0x80000000, RZ, 0xc0, !PT ;  /* 0x8000000003037812 */ /* 0x000fc800078ec0ff */
[----:B------:R-:W-:Y:S01]  /*2bd0*/  LOP3.LUT R3, R3, 0x7f800000, RZ, 0xfc, !PT ;  /* 0x7f80000003037812 */ /* 0x000fe200078efcff */
[----:B------:R-:W-:Y:S06]  /*2be0*/  BRA `(.L_x_17) ;  /* 0x0000000000287947 */ /* 0x000fec0003800000 */
.L_x_15:
[----:B------:R-:W-:Y:S01]  /*2bf0*/  IMAD R3, R4, 0x800000, R3 ;  /* 0x0080000004037824 */ /* 0x000fe200078e0203 */
[----:B------:R-:W-:Y:S06]  /*2c00*/  BRA `(.L_x_17) ;  /* 0x0000000000207947 */ /* 0x000fec0003800000 */
.L_x_14:
[----:B------:R-:W-:-:S04]  /*2c10*/  LOP3.LUT R3, R4, 0x80000000, R3, 0x48, !PT ;  /* 0x8000000004037812 */ /* 0x000fc800078e4803 */
[----:B------:R-:W-:Y:S01]  /*2c20*/  LOP3.LUT R3, R3, 0x7f800000, RZ, 0xfc, !PT ;  /* 0x7f80000003037812 */ /* 0x000fe200078efcff */
[----:B------:R-:W-:Y:S06]  /*2c30*/  BRA `(.L_x_17) ;  /* 0x0000000000147947 */ /* 0x000fec0003800000 */
.L_x_13:
[----:B------:R-:W-:Y:S01]  /*2c40*/  LOP3.LUT R3, R4, 0x80000000, R3, 0x48, !PT ;  /* 0x8000000004037812 */ /* 0x000fe200078e4803 */
[----:B------:R-:W-:Y:S06]  /*2c50*/  BRA `(.L_x_17) ;  /* 0x00000000000c7947 */ /* 0x000fec0003800000 */
.L_x_12:
[----:B------:R-:W0:Y:S01]  /*2c60*/  MUFU.RSQ R3, -QNAN ;  /* 0xffc0000000037908 */ /* 0x000e220000001400 */
[----:B------:R-:W-:Y:S05]  /*2c70*/  BRA `(.L_x_17) ;  /* 0x0000000000047947 */ /* 0x000fea0003800000 */
.L_x_11:
[----:B------:R-:W-:-:S07]  /*2c80*/  FADD.FTZ R3, R0, 1000 ;  /* 0x447a000000037421 */ /* 0x000fce0000010000 */
.L_x_17:
[----:B0-----:R-:W-:Y:S02]  /*2c90*/  IMAD.MOV.U32 R5, RZ, RZ, R3 ;  /* 0x000000ffff057224 */ /* 0x001fe400078e0003 */
[----:B------:R-:W-:-:S04]  /*2ca0*/  IMAD.MOV.U32 R3, RZ, RZ, 0x0 ;  /* 0x00000000ff037424 */ /* 0x000fc800078e00ff */
[----:B------:R-:W-:Y:S05]  /*2cb0*/  RET.REL.NODEC R2 `(_Z6RandomPfij) ;  /* 0xffffffd002d07950 */ /* 0x000fea0003c3ffff */
.L_x_18:
[----:B------:R-:W-:-:S00]  /*2cc0*/  BRA `(.L_x_18) ;  /* 0xfffffffc00fc7947 */ /* 0x000fc0000383ffff */
[----:B------:R-:W-:-:S00]  /*2cd0*/  NOP ;  /* 0x0000000000007918 */ /* 0x000fc00000000000 */
        /* <DEDUP_REMOVED lines=10> */
.L_x_19:


//--------------------- .nv.global.init           --------------------------
	.section	.nv.global.init,"aw",@progbits
	.align	4
.nv.global.init:
	.type		mrg32k3aM1SubSeq,@object
	.size		mrg32k3aM1SubSeq,(mrg32k3aM2SubSeq - mrg32k3aM1SubSeq)
mrg32k3aM1SubSeq:
        /*0000*/ 	.byte	0x0b, 0xcc, 0xee, 0x04, 0x73, 0x29, 0x8b, 0x6f, 0xf6, 0x53, 0x03, 0xf6, 0x23, 0xf6, 0xea, 0xda
        /* <DEDUP_REMOVED lines=125> */
	.type		mrg32k3aM2SubSeq,@object
	.size		mrg32k3aM2SubSeq,(mrg32k3aM1 - mrg32k3aM2SubSeq)
mrg32k3aM2SubSeq:
        /* <DEDUP_REMOVED lines=126> */
	.type		mrg32k3aM1,@object
	.size		mrg32k3aM1,(mrg32k3aM1Seq - mrg32k3aM1)
mrg32k3aM1:
        /* <DEDUP_REMOVED lines=144> */
	.type		mrg32k3aM1Seq,@object
	.size		mrg32k3aM1Seq,(mrg32k3aM2 - mrg32k3aM1Seq)
mrg32k3aM1Seq:
        /* <DEDUP_REMOVED lines=144> */
	.type		mrg32k3aM2,@object
	.size		mrg32k3aM2,(mrg32k3aM2Seq - mrg32k3aM2)
mrg32k3aM2:
        /* <DEDUP_REMOVED lines=144> */
	.type		mrg32k3aM2Seq,@object
	.size		mrg32k3aM2Seq,(precalc_xorwow_matrix - mrg32k3aM2Seq)
mrg32k3aM2Seq:
        /* <DEDUP_REMOVED lines=144> */
	.type		precalc_xorwow_matrix,@object
	.size		precalc_xorwow_matrix,(precalc_xorwow_offset_matrix - precalc_xorwow_matrix)
precalc_xorwow_matrix:
        /* <DEDUP_REMOVED lines=6400> */
	.type		precalc_xorwow_offset_matrix,@object
	.size		precalc_xorwow_offset_matrix,(.L_1 - precalc_xorwow_offset_matrix)
precalc_xorwow_offset_matrix:
        /* <DEDUP_REMOVED lines=6400> */
.L_1:


//--------------------- .nv.shared.reserved.0     --------------------------
	.section	.nv.shared.reserved.0,"aw",@nobits
	.weak		__nv_reservedSMEM_offset_0_alias
	.size		__nv_reservedSMEM_offset_0_alias, 0, 64
	.other		__nv_reservedSMEM_offset_0_alias,@"STO_CUDA_RESERVED_SHARED STV_DEFAULT"
__nv_reservedSMEM_offset_0_alias:
	.zero		0
	.zero		64


//--------------------- .nv.constant0._Z6RandomPfij --------------------------
	.section	.nv.constant0._Z6RandomPfij,"a",@progbits
	.sectionflags	@""
	.align	4
.nv.constant0._Z6RandomPfij:
	.zero		912


//--------------------- SYMBOLS --------------------------

	.type		.nv.reservedSmem.offset0,@object
	.size		.nv.reservedSmem.offset0,0x4
